	.headerflags	@"EF_CUDA_TEXMODE_UNIFIED EF_CUDA_64BIT_ADDRESS EF_CUDA_ACCELERATORS EF_CUDA_SM90 EF_CUDA_VIRTUAL_SM(EF_CUDA_SM90)"
	.elftype	@"ET_EXEC"


//--------------------- .nv.info                  --------------------------
	.section	.nv.info,"",@"SHT_CUDA_INFO"
	.align	4


	//----- nvinfo : EIATTR_REGCOUNT
	.align		4
        /*0000*/ 	.byte	0x04, 0x2f
        /*0002*/ 	.short	(.L_1 - .L_0)
	.align		4
.L_0:
        /*0004*/ 	.word	index@(triton_poi_fused_max_pool2d_with_indices_33)
        /*0008*/ 	.word	0x000000ac


	//----- nvinfo : EIATTR_MIN_STACK_SIZE
	.align		4
.L_1:
        /*000c*/ 	.byte	0x04, 0x12
        /*000e*/ 	.short	(.L_3 - .L_2)
	.align		4
.L_2:
        /*0010*/ 	.word	index@(triton_poi_fused_max_pool2d_with_indices_33)
        /*0014*/ 	.word	0x00000000


	//----- nvinfo : EIATTR_FRAME_SIZE
	.align		4
.L_3:
        /*0018*/ 	.byte	0x04, 0x11
        /*001a*/ 	.short	(.L_5 - .L_4)
	.align		4
.L_4:
        /*001c*/ 	.word	index@(triton_poi_fused_max_pool2d_with_indices_33)
        /*0020*/ 	.word	0x00000000


	//----- nvinfo : EIATTR_MIN_STACK_SIZE
	.align		4
.L_5:
        /*0024*/ 	.byte	0x04, 0x12
        /*0026*/ 	.short	(.L_7 - .L_6)
	.align		4
.L_6:
        /*0028*/ 	.word	index@(triton_poi_fused_max_pool2d_with_indices_33)
        /*002c*/ 	.word	0x00000000
.L_7:


//--------------------- .nv.info.triton_poi_fused_max_pool2d_with_indices_33 --------------------------
	.section	.nv.info.triton_poi_fused_max_pool2d_with_indices_33,"",@"SHT_CUDA_INFO"
	.sectionflags	@""
	.align	4


	//----- nvinfo : EIATTR_CUDA_API_VERSION
	.align		4
        /*0000*/ 	.byte	0x04, 0x37
        /*0002*/ 	.short	(.L_9 - .L_8)
.L_8:
        /*0004*/ 	.word	0x0000007c


	//----- nvinfo : EIATTR_KPARAM_INFO
	.align		4
.L_9:
        /*0008*/ 	.byte	0x04, 0x17
        /*000a*/ 	.short	(.L_11 - .L_10)
.L_10:
        /*000c*/ 	.word	0x00000000
        /*0010*/ 	.short	0x0004
        /*0012*/ 	.short	0x001c
        /*0014*/ 	.byte	0x00, 0xf0, 0x11, 0x00


	//----- nvinfo : EIATTR_KPARAM_INFO
	.align		4
.L_11:
        /*0018*/ 	.byte	0x04, 0x17
        /*001a*/ 	.short	(.L_13 - .L_12)
.L_12:
        /*001c*/ 	.word	0x00000000
        /*0020*/ 	.short	0x0003
        /*0022*/ 	.short	0x0018
        /*0024*/ 	.byte	0x00, 0xf0, 0x11, 0x00


	//----- nvinfo : EIATTR_KPARAM_INFO
	.align		4
.L_13:
        /*0028*/ 	.byte	0x04, 0x17
        /*002a*/ 	.short	(.L_15 - .L_14)
.L_14:
        /*002c*/ 	.word	0x00000000
        /*0030*/ 	.short	0x0002
        /*0032*/ 	.short	0x0010
        /*0034*/ 	.byte	0x00, 0xf4, 0x21, 0x00


	//----- nvinfo : EIATTR_KPARAM_INFO
	.align		4
.L_15:
        /*0038*/ 	.byte	0x04, 0x17
        /*003a*/ 	.short	(.L_17 - .L_16)
.L_16:
        /*003c*/ 	.word	0x00000000
        /*0040*/ 	.short	0x0001
        /*0042*/ 	.short	0x0008
        /*0044*/ 	.byte	0x00, 0xf4, 0x21, 0x00


	//----- nvinfo : EIATTR_KPARAM_INFO
	.align		4
.L_17:
        /*0048*/ 	.byte	0x04, 0x17
        /*004a*/ 	.short	(.L_19 - .L_18)
.L_18:
        /*004c*/ 	.word	0x00000000
        /*0050*/ 	.short	0x0000
        /*0052*/ 	.short	0x0000
        /*0054*/ 	.byte	0x00, 0xf4, 0x21, 0x00


	//----- nvinfo : EIATTR_SPARSE_MMA_MASK
	.align		4
.L_19:
        /*0058*/ 	.byte	0x03, 0x50
        /*005a*/ 	.short	0x0000


	//----- nvinfo : EIATTR_MAXREG_COUNT
	.align		4
        /*005c*/ 	.byte	0x03, 0x1b
        /*005e*/ 	.short	0x00ff


	//----- nvinfo : EIATTR_EXIT_INSTR_OFFSETS
	.align		4
        /*0060*/ 	.byte	0x04, 0x1c
        /*0062*/ 	.short	(.L_21 - .L_20)


	//   ....[0]....
.L_20:
        /*0064*/ 	.word	0x000051a0


	//   ....[1]....
        /*0068*/ 	.word	0x000051c0


	//----- nvinfo : EIATTR_REQNTID
	.align		4
.L_21:
        /*006c*/ 	.byte	0x04, 0x10
        /*006e*/ 	.short	(.L_23 - .L_22)
.L_22:
        /*0070*/ 	.word	0x00000100
        /*0074*/ 	.word	0x00000001
        /*0078*/ 	.word	0x00000001


	//----- nvinfo : EIATTR_CBANK_PARAM_SIZE
	.align		4
.L_23:
        /*007c*/ 	.byte	0x03, 0x19
        /*007e*/ 	.short	0x0020


	//----- nvinfo : EIATTR_PARAM_CBANK
	.align		4
        /*0080*/ 	.byte	0x04, 0x0a
        /*0082*/ 	.short	(.L_25 - .L_24)
	.align		4
.L_24:
        /*0084*/ 	.word	index@(.nv.constant0.triton_poi_fused_max_pool2d_with_indices_33)
        /*0088*/ 	.short	0x0210
        /*008a*/ 	.short	0x0020


	//----- nvinfo : EIATTR_SW_WAR
	.align		4
.L_25:
        /*008c*/ 	.byte	0x04, 0x36
        /*008e*/ 	.short	(.L_27 - .L_26)
.L_26:
        /*0090*/ 	.word	0x00000008
.L_27:


//--------------------- .nv.callgraph             --------------------------
	.section	.nv.callgraph,"",@"SHT_CUDA_CALLGRAPH"
	.align	4
	.sectionentsize	8
	.align		4
        /*0000*/ 	.word	0x00000000
	.align		4
        /*0004*/ 	.word	0xffffffff
	.align		4
        /*0008*/ 	.word	0x00000000
	.align		4
        /*000c*/ 	.word	0xfffffffe
	.align		4
        /*0010*/ 	.word	0x00000000
	.align		4
        /*0014*/ 	.word	0xfffffffd
	.align		4
        /*0018*/ 	.word	0x00000000
	.align		4
        /*001c*/ 	.word	0xfffffffc


//--------------------- .text.triton_poi_fused_max_pool2d_with_indices_33 --------------------------
	.section	.text.triton_poi_fused_max_pool2d_with_indices_33,"ax",@progbits
	.sectionflags	@"SHF_BARRIERS=1"
	.align	128
        .global         triton_poi_fused_max_pool2d_with_indices_33
        .type           triton_poi_fused_max_pool2d_with_indices_33,@function
        .size           triton_poi_fused_max_pool2d_with_indices_33,(.L_x_1 - triton_poi_fused_max_pool2d_with_indices_33)
        .other          triton_poi_fused_max_pool2d_with_indices_33,@"STO_CUDA_ENTRY STV_DEFAULT"
triton_poi_fused_max_pool2d_with_indices_33:
.text.triton_poi_fused_max_pool2d_with_indices_33:
[----:B------:R-:W0:Y:S01]  /*0000*/  LDC R1, c[0x0][0x28] ;  /* 0x00000a00ff017b82 */ /* 0x000e220000000800 */
[----:B------:R-:W1:Y:S01]  /*0010*/  S2R R11, SR_TID.X ;  /* 0x00000000000b7919 */ /* 0x000e620000002100 */
[----:B------:R-:W-:-:S06]  /*0020*/  IMAD.MOV.U32 R2, RZ, RZ, RZ ;  /* 0x000000ffff027224 */ /* 0x000fcc00078e00ff */
[----:B------:R-:W2:Y:S01]  /*0030*/  LDC.64 R8, c[0x0][0x210] ;  /* 0x00008400ff087b82 */ /* 0x000ea20000000a00 */
[----:B------:R-:W-:Y:S01]  /*0040*/  CS2R R20, SRZ ;  /* 0x0000000000147805 */ /* 0x000fe2000001ff00 */
[----:B------:R-:W3:Y:S01]  /*0050*/  S2R R10, SR_CTAID.Y ;  /* 0x00000000000a7919 */ /* 0x000ee20000002600 */
[----:B------:R-:W-:Y:S02]  /*0060*/  CS2R R22, SRZ ;  /* 0x0000000000167805 */ /* 0x000fe4000001ff00 */
[----:B------:R-:W-:Y:S02]  /*0070*/  CS2R R32, SRZ ;  /* 0x0000000000207805 */ /* 0x000fe4000001ff00 */
[----:B------:R-:W-:Y:S01]  /*0080*/  CS2R R34, SRZ ;  /* 0x0000000000227805 */ /* 0x000fe2000001ff00 */
[----:B------:R-:W4:Y:S01]  /*0090*/  S2R R0, SR_CTAID.X ;  /* 0x0000000000007919 */ /* 0x000f220000002500 */
[----:B------:R-:W-:Y:S01]  /*00a0*/  ULDC.64 UR6, c[0x0][0x208] ;  /* 0x0000820000067ab9 */ /* 0x000fe20000000a00 */
[----:B-1----:R-:W-:Y:S01]  /*00b0*/  SHF.R.U32.HI R3, RZ, 0x4, R11 ;  /* 0x00000004ff037819 */ /* 0x002fe2000001160b */
[----:B---3--:R-:W-:-:S03]  /*00c0*/  IMAD.SHL.U32 R10, R10, 0x10, RZ ;  /* 0x000000100a0a7824 */ /* 0x008fc600078e00ff */
[----:B------:R-:W-:-:S04]  /*00d0*/  SGXT.U32 R3, R3, 0x4 ;  /* 0x000000040303781a */ /* 0x000fc80000000000 */
[----:B------:R-:W-:-:S05]  /*00e0*/  LOP3.LUT R3, R10, R3, RZ, 0xfc, !PT ;  /* 0x000000030a037212 */ /* 0x000fca00078efcff */
[----:B------:R-:W-:-:S04]  /*00f0*/  IMAD.HI R4, R3, -0x77777777, R2 ;  /* 0x8888888903047827 */ /* 0x000fc800078e0202 */
[----:B------:R-:W-:Y:S01]  /*0100*/  IMAD.HI R12, R3, -0x6e5d4c3b, R2 ;  /* 0x91a2b3c5030c7827 */ /* 0x000fe200078e0202 */
[----:B------:R-:W-:-:S03]  /*0110*/  SHF.R.U32.HI R5, RZ, 0x1f, R4 ;  /* 0x0000001fff057819 */ /* 0x000fc60000011604 */
[----:B------:R-:W-:Y:S01]  /*0120*/  IMAD.SHL.U32 R2, R11, 0x10, RZ ;  /* 0x000000100b027824 */ /* 0x000fe200078e00ff */
[----:B------:R-:W-:Y:S01]  /*0130*/  LEA.HI.SX32 R5, R4, R5, 0x1c ;  /* 0x0000000504057211 */ /* 0x000fe200078fe2ff */
[----:B------:R-:W-:Y:S01]  /*0140*/  IMAD.MOV.U32 R4, RZ, RZ, RZ ;  /* 0x000000ffff047224 */ /* 0x000fe200078e00ff */
[----:B------:R-:W-:-:S03]  /*0150*/  SHF.R.U32.HI R13, RZ, 0x1f, R12 ;  /* 0x0000001fff0d7819 */ /* 0x000fc6000001160c */
[----:B------:R-:W-:Y:S01]  /*0160*/  IMAD.HI R6, R5, -0x77777777, R4 ;  /* 0x8888888905067827 */ /* 0x000fe200078e0204 */
[----:B------:R-:W-:-:S03]  /*0170*/  LEA.HI.SX32 R17, R12, R13, 0x17 ;  /* 0x0000000d0c117211 */ /* 0x000fc600078fbaff */
[----:B------:R-:W-:Y:S01]  /*0180*/  IMAD R4, R5, -0x1e, R3 ;  /* 0xffffffe205047824 */ /* 0x000fe200078e0203 */
[----:B------:R-:W-:-:S03]  /*0190*/  SHF.R.U32.HI R7, RZ, 0x1f, R6 ;  /* 0x0000001fff077819 */ /* 0x000fc60000011606 */
[----:B------:R-:W-:Y:S01]  /*01a0*/  IMAD R4, R4, 0x240, RZ ;  /* 0x0000024004047824 */ /* 0x000fe200078e02ff */
[----:B------:R-:W-:Y:S02]  /*01b0*/  LEA.HI R13, R6, R7, RZ, 0x1c ;  /* 0x00000007060d7211 */ /* 0x000fe400078fe0ff */
[----:B------:R-:W-:Y:S01]  /*01c0*/  LOP3.LUT R7, R2, 0xf0, RZ, 0xc0, !PT ;  /* 0x000000f002077812 */ /* 0x000fe200078ec0ff */
[----:B------:R-:W-:Y:S02]  /*01d0*/  IMAD R17, R17, 0x105a20, R4 ;  /* 0x00105a2011117824 */ /* 0x000fe400078e0204 */
[----:B------:R-:W-:Y:S01]  /*01e0*/  IMAD R16, R13, -0x1e, R5 ;  /* 0xffffffe20d107824 */ /* 0x000fe200078e0205 */
[----:B----4-:R-:W-:Y:S01]  /*01f0*/  PRMT R2, R7, 0x6540, R0 ;  /* 0x0000654007027816 */ /* 0x010fe20000000000 */
[----:B------:R-:W-:-:S03]  /*0200*/  VIADD R31, R17, 0x120 ;  /* 0x00000120111f7836 */ /* 0x000fc60000000000 */
[C---:B------:R-:W-:Y:S01]  /*0210*/  ISETP.GE.AND P0, PT, R2.reuse, 0x120, PT ;  /* 0x000001200200780c */ /* 0x040fe20003f06270 */
[C---:B------:R-:W-:Y:S02]  /*0220*/  IMAD.IADD R5, R2.reuse, 0x1, R17 ;  /* 0x0000000102057824 */ /* 0x040fe400078e0211 */
[----:B------:R-:W-:Y:S01]  /*0230*/  IMAD.IADD R7, R2, 0x1, R31 ;  /* 0x0000000102077824 */ /* 0x000fe200078e021f */
[----:B------:R-:W-:Y:S01]  /*0240*/  ISETP.LT.AND P0, PT, R3, 0xe10, !P0 ;  /* 0x00000e100300780c */ /* 0x000fe20004701270 */
[C---:B------:R-:W-:Y:S02]  /*0250*/  IMAD R5, R16.reuse, 0x8940, R5 ;  /* 0x0000894010057824 */ /* 0x040fe400078e0205 */
[----:B------:R-:W-:Y:S02]  /*0260*/  IMAD R7, R16, 0x8940, R7 ;  /* 0x0000894010077824 */ /* 0x000fe400078e0207 */
[----:B--2---:R-:W-:-:S04]  /*0270*/  IMAD.WIDE R4, R5, 0x4, R8 ;  /* 0x0000000405047825 */ /* 0x004fc800078e0208 */
[----:B------:R-:W-:-:S04]  /*0280*/  IMAD.WIDE R6, R7, 0x4, R8 ;  /* 0x0000000407067825 */ /* 0x000fc800078e0208 */
[----:B------:R1:W2:Y:S01]  /*0290*/  @P0 LDG.E.EL.128 R20, desc[UR6][R4.64] ;  /* 0x0000000604140981 */ /* 0x0002a2000c2e1d00 */
[----:B------:R-:W-:-:S03]  /*02a0*/  VIADD R39, R17, 0x240 ;  /* 0x0000024011277836 */ /* 0x000fc60000000000 */
[----:B------:R-:W2:Y:S01]  /*02b0*/  @P0 LDG.E.EL.128 R32, desc[UR6][R6.64] ;  /* 0x0000000606200981 */ /* 0x000ea2000c2e1d00 */
[----:B------:R-:W-:Y:S01]  /*02c0*/  IMAD.IADD R13, R2, 0x1, R39 ;  /* 0x00000001020d7824 */ /* 0x000fe200078e0227 */
[----:B------:R-:W-:Y:S02]  /*02d0*/  CS2R R24, SRZ ;  /* 0x0000000000187805 */ /* 0x000fe4000001ff00 */
[----:B------:R-:W-:Y:S01]  /*02e0*/  CS2R R26, SRZ ;  /* 0x00000000001a7805 */ /* 0x000fe2000001ff00 */
[----:B------:R-:W-:-:S04]  /*02f0*/  IMAD R13, R16, 0x8940, R13 ;  /* 0x00008940100d7824 */ /* 0x000fc800078e020d */
[----:B------:R-:W-:-:S05]  /*0300*/  IMAD.WIDE R12, R13, 0x4, R8 ;  /* 0x000000040d0c7825 */ /* 0x000fca00078e0208 */
[----:B------:R3:W4:Y:S01]  /*0310*/  @P0 LDG.E.EL.128 R24, desc[UR6][R12.64] ;  /* 0x000000060c180981 */ /* 0x000722000c2e1d00 */
[----:B------:R-:W-:Y:S01]  /*0320*/  VIADD R41, R17, 0x44a0 ;  /* 0x000044a011297836 */ /* 0x000fe20000000000 */
[----:B------:R-:W-:-:S03]  /*0330*/  CS2R R14, SRZ ;  /* 0x00000000000e7805 */ /* 0x000fc6000001ff00 */
[----:B-1----:R-:W-:-:S04]  /*0340*/  IMAD.IADD R5, R2, 0x1, R41 ;  /* 0x0000000102057824 */ /* 0x002fc800078e0229 */
[----:B------:R-:W-:Y:S01]  /*0350*/  IMAD R5, R16, 0x8940, R5 ;  /* 0x0000894010057824 */ /* 0x000fe200078e0205 */
[----:B---3--:R-:W-:-:S03]  /*0360*/  CS2R R12, SRZ ;  /* 0x00000000000c7805 */ /* 0x008fc6000001ff00 */
[----:B------:R-:W-:-:S05]  /*0370*/  IMAD.WIDE R4, R5, 0x4, R8 ;  /* 0x0000000405047825 */ /* 0x000fca00078e0208 */
[----:B------:R1:W3:Y:S01]  /*0380*/  @P0 LDG.E.EL.128 R12, desc[UR6][R4.64] ;  /* 0x00000006040c0981 */ /* 0x0002e2000c2e1d00 */
[----:B------:R-:W-:-:S04]  /*0390*/  VIADD R37, R17, 0x45c0 ;  /* 0x000045c011257836 */ /* 0x000fc80000000000 */
[----:B-1----:R-:W-:-:S04]  /*03a0*/  IMAD.IADD R5, R2, 0x1, R37 ;  /* 0x0000000102057824 */ /* 0x002fc800078e0225 */
[----:B------:R-:W-:-:S04]  /*03b0*/  IMAD R5, R16, 0x8940, R5 ;  /* 0x0000894010057824 */ /* 0x000fc800078e0205 */
[----:B------:R-:W-:Y:S01]  /*03c0*/  IMAD.WIDE R4, R5, 0x4, R8 ;  /* 0x0000000405047825 */ /* 0x000fe200078e0208 */
[----:B--2---:R-:W-:Y:S02]  /*03d0*/  FSETP.GT.AND P6, PT, R35, R23, PT ;  /* 0x000000172300720b */ /* 0x004fe40003fc4000 */
[----:B------:R-:W-:Y:S02]  /*03e0*/  FSETP.GT.AND P5, PT, R33, R21, PT ;  /* 0x000000152100720b */ /* 0x000fe40003fa4000 */
[----:B------:R-:W-:Y:S02]  /*03f0*/  FSETP.NAN.AND P1, PT, R35, R35, PT ;  /* 0x000000232300720b */ /* 0x000fe40003f28000 */
[----:B------:R-:W-:Y:S02]  /*0400*/  FSETP.GT.AND P3, PT, R32, R20, PT ;  /* 0x000000142000720b */ /* 0x000fe40003f64000 */
[----:B------:R-:W-:Y:S02]  /*0410*/  FSETP.GT.AND P4, PT, R34, R22, PT ;  /* 0x000000162200720b */ /* 0x000fe40003f84000 */
[----:B------:R-:W-:-:S02]  /*0420*/  FSETP.NAN.AND P2, PT, R32, R32, PT ;  /* 0x000000202000720b */ /* 0x000fc40003f48000 */
[----:B------:R-:W-:Y:S02]  /*0430*/  P2R R48, PR, RZ, 0x8 ;  /* 0x00000008ff307803 */ /* 0x000fe40000000000 */
[----:B------:R-:W-:Y:S02]  /*0440*/  @!P6 SEL R35, R35, R23, P1 ;  /* 0x000000172323e207 */ /* 0x000fe40000800000 */
[----:B------:R-:W-:Y:S01]  /*0450*/  FSETP.NAN.AND P1, PT, R33, R33, PT ;  /* 0x000000212100720b */ /* 0x000fe20003f28000 */
[----:B------:R-:W-:Y:S01]  /*0460*/  VIADD R19, R17, 0x8a60 ;  /* 0x00008a6011137836 */ /* 0x000fe20000000000 */
[----:B------:R-:W-:Y:S02]  /*0470*/  CS2R R6, SRZ ;  /* 0x0000000000067805 */ /* 0x000fe4000001ff00 */
[----:B------:R-:W-:Y:S02]  /*0480*/  @!P3 SEL R32, R32, R20, P2 ;  /* 0x000000142020b207 */ /* 0x000fe40001000000 */
[----:B------:R-:W-:-:S02]  /*0490*/  @!P5 SEL R33, R33, R21, P1 ;  /* 0x000000152121d207 */ /* 0x000fc40000800000 */
[C---:B------:R-:W-:Y:S02]  /*04a0*/  FSETP.NAN.AND P1, PT, R34.reuse, R34, PT ;  /* 0x000000222200720b */ /* 0x040fe40003f28000 */
[----:B------:R-:W-:Y:S02]  /*04b0*/  CS2R R20, SRZ ;  /* 0x0000000000147805 */ /* 0x000fe4000001ff00 */
[-C--:B----4-:R-:W-:Y:S02]  /*04c0*/  FSETP.GEU.AND P3, PT, R35, R27.reuse, PT ;  /* 0x0000001b2300720b */ /* 0x090fe40003f6e000 */
[----:B------:R-:W-:Y:S02]  /*04d0*/  @!P4 SEL R34, R34, R22, P1 ;  /* 0x000000162222c207 */ /* 0x000fe40000800000 */
[----:B------:R-:W-:Y:S02]  /*04e0*/  CS2R R22, SRZ ;  /* 0x0000000000167805 */ /* 0x000fe4000001ff00 */
[----:B------:R-:W-:-:S02]  /*04f0*/  FSETP.NAN.AND P1, PT, R27, R27, PT ;  /* 0x0000001b1b00720b */ /* 0x000fc40003f28000 */
[-C--:B------:R-:W-:Y:S02]  /*0500*/  FSETP.GEU.AND P2, PT, R34, R26.reuse, PT ;  /* 0x0000001a2200720b */ /* 0x080fe40003f4e000 */
[C---:B------:R-:W-:Y:S01]  /*0510*/  LOP3.LUT R18, R2.reuse, 0x4, RZ, 0xfc, !PT ;  /* 0x0000000402127812 */ /* 0x040fe200078efcff */
[----:B------:R1:W2:Y:S01]  /*0520*/  @P0 LDG.E.EL.128 R20, desc[UR6][R4.64] ;  /* 0x0000000604140981 */ /* 0x0002a2000c2e1d00 */
[----:B------:R-:W-:Y:S02]  /*0530*/  P2R R56, PR, RZ, 0x4 ;  /* 0x00000004ff387803 */ /* 0x000fe40000000000 */
[----:B------:R-:W-:Y:S02]  /*0540*/  LOP3.LUT R36, R2, 0x8, RZ, 0xfc, !PT ;  /* 0x0000000802247812 */ /* 0x000fe400078efcff */
[----:B------:R-:W-:Y:S02]  /*0550*/  @P3 SEL R27, R27, R35, P1 ;  /* 0x000000231b1b3207 */ /* 0x000fe40000800000 */
[----:B------:R-:W-:-:S02]  /*0560*/  FSETP.NAN.AND P1, PT, R26, R26, PT ;  /* 0x0000001a1a00720b */ /* 0x000fc40003f28000 */
[----:B------:R-:W-:Y:S02]  /*0570*/  LOP3.LUT R38, R2, 0xc, RZ, 0xfc, !PT ;  /* 0x0000000c02267812 */ /* 0x000fe400078efcff */
[----:B------:R-:W-:Y:S02]  /*0580*/  @P2 SEL R26, R26, R34, P1 ;  /* 0x000000221a1a2207 */ /* 0x000fe40000800000 */
[-C--:B------:R-:W-:Y:S02]  /*0590*/  FSETP.GEU.AND P2, PT, R33, R25.reuse, PT ;  /* 0x000000192100720b */ /* 0x080fe40003f4e000 */
[----:B------:R-:W-:Y:S02]  /*05a0*/  FSETP.NAN.AND P1, PT, R25, R25, PT ;  /* 0x000000191900720b */ /* 0x000fe40003f28000 */
[----:B------:R-:W-:Y:S02]  /*05b0*/  P2R R57, PR, RZ, 0x4 ;  /* 0x00000004ff397803 */ /* 0x000fe40000000000 */
[----:B------:R-:W-:-:S02]  /*05c0*/  P2R R55, PR, RZ, 0x8 ;  /* 0x00000008ff377803 */ /* 0x000fc40000000000 */
[----:B------:R-:W-:Y:S02]  /*05d0*/  P2R R52, PR, RZ, 0x10 ;  /* 0x00000010ff347803 */ /* 0x000fe40000000000 */
[----:B------:R-:W-:Y:S02]  /*05e0*/  P2R R47, PR, RZ, 0x20 ;  /* 0x00000020ff2f7803 */ /* 0x000fe40000000000 */
[----:B------:R-:W-:Y:S02]  /*05f0*/  P2R R46, PR, RZ, 0x40 ;  /* 0x00000040ff2e7803 */ /* 0x000fe40000000000 */
[----:B------:R-:W-:Y:S02]  /*0600*/  @P2 SEL R25, R25, R33, P1 ;  /* 0x0000002119192207 */ /* 0x000fe40000800000 */
[-C--:B------:R-:W-:Y:S02]  /*0610*/  FSETP.GEU.AND P2, PT, R32, R24.reuse, PT ;  /* 0x000000182000720b */ /* 0x080fe40003f4e000 */
[----:B------:R-:W-:-:S02]  /*0620*/  FSETP.NAN.AND P1, PT, R24, R24, PT ;  /* 0x000000181800720b */ /* 0x000fc40003f28000 */
[----:B------:R-:W-:-:S09]  /*0630*/  P2R R54, PR, RZ, 0x4 ;  /* 0x00000004ff367803 */ /* 0x000fd20000000000 */
[----:B------:R-:W-:-:S04]  /*0640*/  @P2 SEL R24, R24, R32, P1 ;  /* 0x0000002018182207 */ /* 0x000fc80000800000 */
[-C--:B---3--:R-:W-:Y:S02]  /*0650*/  FSETP.GEU.AND P2, PT, R24, R12.reuse, PT ;  /* 0x0000000c1800720b */ /* 0x088fe40003f4e000 */
[----:B------:R-:W-:Y:S02]  /*0660*/  FSETP.NAN.AND P1, PT, R12, R12, PT ;  /* 0x0000000c0c00720b */ /* 0x000fe40003f28000 */
[----:B------:R-:W-:-:S09]  /*0670*/  P2R R51, PR, RZ, 0x4 ;  /* 0x00000004ff337803 */ /* 0x000fd20000000000 */
[----:B------:R-:W-:Y:S02]  /*0680*/  @P2 SEL R12, R12, R24, P1 ;  /* 0x000000180c0c2207 */ /* 0x000fe40000800000 */
[-C--:B------:R-:W-:Y:S02]  /*0690*/  FSETP.GEU.AND P2, PT, R25, R13.reuse, PT ;  /* 0x0000000d1900720b */ /* 0x080fe40003f4e000 */
        /* <DEDUP_REMOVED lines=10> */
[----:B------:R-:W-:Y:S01]  /*0740*/  @P2 SEL R15, R15, R27, P1 ;  /* 0x0000001b0f0f2207 */ /* 0x000fe20000800000 */
[----:B------:R-:W-:-:S04]  /*0750*/  VIADD R35, R17, 0x46e0 ;  /* 0x000046e011237836 */ /* 0x000fc80000000000 */
[----:B-1----:R-:W-:-:S04]  /*0760*/  IMAD.IADD R5, R2, 0x1, R35 ;  /* 0x0000000102057824 */ /* 0x002fc800078e0223 */
[----:B------:R-:W-:-:S04]  /*0770*/  IMAD R5, R16, 0x8940, R5 ;  /* 0x0000894010057824 */ /* 0x000fc800078e0205 */
[----:B------:R-:W-:Y:S01]  /*0780*/  IMAD.WIDE R4, R5, 0x4, R8 ;  /* 0x0000000405047825 */ /* 0x000fe200078e0208 */
[-C--:B--2---:R-:W-:Y:S02]  /*0790*/  FSETP.GEU.AND P2, PT, R15, R23.reuse, PT ;  /* 0x000000170f00720b */ /* 0x084fe40003f4e000 */
        /* <DEDUP_REMOVED lines=13> */
[----:B------:R-:W-:-:S09]  /*0870*/  CS2R R14, SRZ ;  /* 0x00000000000e7805 */ /* 0x000fd2000001ff00 */
[----:B------:R-:W-:Y:S02]  /*0880*/  @P2 SEL R20, R20, R12, P1 ;  /* 0x0000000c14142207 */ /* 0x000fe40000800000 */
[----:B------:R-:W-:-:S06]  /*0890*/  CS2R R12, SRZ ;  /* 0x00000000000c7805 */ /* 0x000fcc000001ff00 */
[----:B------:R1:W2:Y:S01]  /*08a0*/  @P0 LDG.E.EL.128 R12, desc[UR6][R4.64] ;  /* 0x00000006040c0981 */ /* 0x0002a2000c2e1d00 */
[----:B------:R-:W-:Y:S01]  /*08b0*/  P2R R58, PR, RZ, 0x4 ;  /* 0x00000004ff3a7803 */ /* 0x000fe20000000000 */
        /* <DEDUP_REMOVED lines=23> */
[----:B-1----:R-:W-:Y:S01]  /*0a30*/  IMAD.IADD R5, R2, 0x1, R19 ;  /* 0x0000000102057824 */ /* 0x002fe200078e0213 */
        /* <DEDUP_REMOVED lines=12> */
[-C--:B------:R-:W-:Y:S01]  /*0b00*/  FSETP.GEU.AND P2, PT, R12, R20.reuse, PT ;  /* 0x000000140c00720b */ /* 0x080fe20003f4e000 */
[----:B------:R-:W-:Y:S01]  /*0b10*/  IMAD R13, R16, 0x8940, R5 ;  /* 0x00008940100d7824 */ /* 0x000fe200078e0205 */
[----:B------:R-:W-:Y:S02]  /*0b20*/  FSETP.NAN.AND P1, PT, R20, R20, PT ;  /* 0x000000141400720b */ /* 0x000fe40003f28000 */
[----:B------:R-:W-:-:S09]  /*0b30*/  CS2R R4, SRZ ;  /* 0x0000000000047805 */ /* 0x000fd2000001ff00 */
[----:B------:R-:W-:Y:S01]  /*0b40*/  @P2 SEL R20, R20, R12, P1 ;  /* 0x0000000c14142207 */ /* 0x000fe20000800000 */
[----:B------:R-:W-:-:S05]  /*0b50*/  IMAD.WIDE R12, R13, 0x4, R8 ;  /* 0x000000040d0c7825 */ /* 0x000fca00078e0208 */
[----:B------:R1:W2:Y:S01]  /*0b60*/  @P0 LDG.E.EL.128 R4, desc[UR6][R12.64] ;  /* 0x000000060c040981 */ /* 0x0002a2000c2e1d00 */
[----:B------:R-:W-:Y:S01]  /*0b70*/  P2R R67, PR, RZ, 0x4 ;  /* 0x00000004ff437803 */ /* 0x000fe20000000000 */
[----:B------:R-:W-:Y:S01]  /*0b80*/  IMAD.IADD R15, R18, 0x1, R17 ;  /* 0x00000001120f7824 */ /* 0x000fe200078e0211 */
[----:B------:R-:W-:Y:S02]  /*0b90*/  CS2R R24, SRZ ;  /* 0x0000000000187805 */ /* 0x000fe4000001ff00 */
[----:B------:R-:W-:Y:S02]  /*0ba0*/  CS2R R26, SRZ ;  /* 0x00000000001a7805 */ /* 0x000fe4000001ff00 */
[----:B-1----:R-:W-:Y:S02]  /*0bb0*/  CS2R R12, SRZ ;  /* 0x00000000000c7805 */ /* 0x002fe4000001ff00 */
[-C--:B--2---:R-:W-:Y:S02]  /*0bc0*/  FSETP.GEU.AND P2, PT, R20, R4.reuse, PT ;  /* 0x000000041400720b */ /* 0x084fe40003f4e000 */
[----:B------:R-:W-:-:S02]  /*0bd0*/  FSETP.NAN.AND P1, PT, R4, R4, PT ;  /* 0x000000040400720b */ /* 0x000fc40003f28000 */
        /* <DEDUP_REMOVED lines=11> */
[----:B------:R-:W-:Y:S01]  /*0c90*/  FSETP.NAN.AND P1, PT, R7, R7, PT ;  /* 0x000000070700720b */ /* 0x000fe20003f28000 */
[----:B------:R-:W-:Y:S01]  /*0ca0*/  IMAD R21, R16, 0x8940, R15 ;  /* 0x0000894010157824 */ /* 0x000fe200078e020f */
[----:B------:R-:W-:-:S09]  /*0cb0*/  CS2R R14, SRZ ;  /* 0x00000000000e7805 */ /* 0x000fd2000001ff00 */
[----:B------:R-:W-:Y:S01]  /*0cc0*/  @P2 SEL R7, R7, R23, P1 ;  /* 0x0000001707072207 */ /* 0x000fe20000800000 */
[----:B------:R-:W-:-:S04]  /*0cd0*/  IMAD.IADD R23, R18, 0x1, R31 ;  /* 0x0000000112177824 */ /* 0x000fc800078e021f */
[----:B------:R-:W-:Y:S02]  /*0ce0*/  IMAD R23, R16, 0x8940, R23 ;  /* 0x0000894010177824 */ /* 0x000fe400078e0217 */
[----:B------:R-:W-:-:S04]  /*0cf0*/  IMAD.WIDE R20, R21, 0x4, R8 ;  /* 0x0000000415147825 */ /* 0x000fc800078e0208 */
[----:B------:R-:W-:Y:S01]  /*0d00*/  IMAD.WIDE R22, R23, 0x4, R8 ;  /* 0x0000000417167825 */ /* 0x000fe200078e0208 */
[----:B------:R1:W2:Y:S04]  /*0d10*/  @P0 LDG.E.EL.128 R24, desc[UR6][R20.64] ;  /* 0x0000000614180981 */ /* 0x0002a8000c2e1d00 */
[----:B------:R3:W2:Y:S01]  /*0d20*/  @P0 LDG.E.EL.128 R12, desc[UR6][R22.64] ;  /* 0x00000006160c0981 */ /* 0x0006a2000c2e1d00 */
[----:B------:R-:W-:Y:S01]  /*0d30*/  P2R R70, PR, RZ, 0x4 ;  /* 0x00000004ff467803 */ /* 0x000fe20000000000 */
[----:B-1----:R-:W-:Y:S01]  /*0d40*/  IMAD.IADD R21, R18, 0x1, R39 ;  /* 0x0000000112157824 */ /* 0x002fe200078e0227 */
[----:B---3--:R-:W-:Y:S02]  /*0d50*/  CS2R R22, SRZ ;  /* 0x0000000000167805 */ /* 0x008fe4000001ff00 */
[----:B--2---:R-:W-:-:S02]  /*0d60*/  FSETP.GT.AND P2, PT, R12, R24, PT ;  /* 0x000000180c00720b */ /* 0x004fc40003f44000 */
[----:B------:R-:W-:Y:S02]  /*0d70*/  FSETP.NAN.AND P1, PT, R12, R12, PT ;  /* 0x0000000c0c00720b */ /* 0x000fe40003f28000 */
[----:B------:R-:W-:-:S09]  /*0d80*/  P2R R74, PR, RZ, 0x4 ;  /* 0x00000004ff4a7803 */ /* 0x000fd20000000000 */
[----:B------:R-:W-:Y:S02]  /*0d90*/  @!P2 SEL R12, R12, R24, P1 ;  /* 0x000000180c0ca207 */ /* 0x000fe40000800000 */
[C---:B------:R-:W-:Y:S02]  /*0da0*/  FSETP.GT.AND P2, PT, R13.reuse, R25, PT ;  /* 0x000000190d00720b */ /* 0x040fe40003f44000 */
[----:B------:R-:W-:-:S11]  /*0db0*/  FSETP.NAN.AND P1, PT, R13, R13, PT ;  /* 0x0000000d0d00720b */ /* 0x000fd60003f28000 */
[----:B------:R-:W-:Y:S01]  /*0dc0*/  @!P2 SEL R13, R13, R25, P1 ;  /* 0x000000190d0da207 */ /* 0x000fe20000800000 */
[----:B------:R-:W-:Y:S01]  /*0dd0*/  IMAD R25, R16, 0x8940, R21 ;  /* 0x0000894010197824 */ /* 0x000fe200078e0215 */
[----:B------:R-:W-:-:S03]  /*0de0*/  CS2R R20, SRZ ;  /* 0x0000000000147805 */ /* 0x000fc6000001ff00 */
[----:B------:R-:W-:-:S05]  /*0df0*/  IMAD.WIDE R24, R25, 0x4, R8 ;  /* 0x0000000419187825 */ /* 0x000fca00078e0208 */
[----:B------:R-:W2:Y:S01]  /*0e00*/  @P0 LDG.E.EL.128 R20, desc[UR6][R24.64] ;  /* 0x0000000618140981 */ /* 0x000ea2000c2e1d00 */
[----:B------:R-:W-:Y:S02]  /*0e10*/  P2R R75, PR, RZ, 0x4 ;  /* 0x00000004ff4b7803 */ /* 0x000fe40000000000 */
[C---:B------:R-:W-:Y:S02]  /*0e20*/  FSETP.GT.AND P2, PT, R14.reuse, R26, PT ;  /* 0x0000001a0e00720b */ /* 0x040fe40003f44000 */
[----:B------:R-:W-:Y:S02]  /*0e30*/  FSETP.NAN.AND P1, PT, R14, R14, PT ;  /* 0x0000000e0e00720b */ /* 0x000fe40003f28000 */
[----:B------:R-:W-:-:S09]  /*0e40*/  P2R R76, PR, RZ, 0x4 ;  /* 0x00000004ff4c7803 */ /* 0x000fd20000000000 */
[----:B------:R-:W-:Y:S02]  /*0e50*/  @!P2 SEL R14, R14, R26, P1 ;  /* 0x0000001a0e0ea207 */ /* 0x000fe40000800000 */
[C---:B------:R-:W-:Y:S02]  /*0e60*/  FSETP.GT.AND P2, PT, R15.reuse, R27, PT ;  /* 0x0000001b0f00720b */ /* 0x040fe40003f44000 */
[----:B------:R-:W-:Y:S02]  /*0e70*/  FSETP.NAN.AND P1, PT, R15, R15, PT ;  /* 0x0000000f0f00720b */ /* 0x000fe40003f28000 */
[----:B------:R-:W-:-:S09]  /*0e80*/  P2R R77, PR, RZ, 0x4 ;  /* 0x00000004ff4d7803 */ /* 0x000fd20000000000 */
[----:B------:R-:W-:-:S04]  /*0e90*/  @!P2 SEL R15, R15, R27, P1 ;  /* 0x0000001b0f0fa207 */ /* 0x000fc80000800000 */
        /* <DEDUP_REMOVED lines=13> */
[----:B------:R-:W-:Y:S01]  /*0f70*/  IMAD.IADD R13, R18, 0x1, R41 ;  /* 0x00000001120d7824 */ /* 0x000fe200078e0229 */
[----:B------:R-:W-:-:S03]  /*0f80*/  FSETP.NAN.AND P1, PT, R20, R20, PT ;  /* 0x000000141400720b */ /* 0x000fc60003f28000 */
[----:B------:R-:W-:Y:S01]  /*0f90*/  IMAD R25, R16, 0x8940, R13 ;  /* 0x0000894010197824 */ /* 0x000fe200078e020d */
[----:B------:R-:W-:-:S03]  /*0fa0*/  CS2R R14, SRZ ;  /* 0x00000000000e7805 */ /* 0x000fc6000001ff00 */
[----:B------:R-:W-:-:S04]  /*0fb0*/  IMAD.WIDE R24, R25, 0x4, R8 ;  /* 0x0000000419187825 */ /* 0x000fc800078e0208 */
[----:B------:R-:W-:Y:S02]  /*0fc0*/  @P2 SEL R20, R20, R12, P1 ;  /* 0x0000000c14142207 */ /* 0x000fe40000800000 */
[----:B------:R-:W-:-:S06]  /*0fd0*/  CS2R R12, SRZ ;  /* 0x00000000000c7805 */ /* 0x000fcc000001ff00 */
[----:B------:R-:W2:Y:S01]  /*0fe0*/  @P0 LDG.E.EL.128 R12, desc[UR6][R24.64] ;  /* 0x00000006180c0981 */ /* 0x000ea2000c2e1d00 */
[----:B------:R-:W-:Y:S02]  /*0ff0*/  P2R R79, PR, RZ, 0x4 ;  /* 0x00000004ff4f7803 */ /* 0x000fe40000000000 */
        /* <DEDUP_REMOVED lines=10> */
[----:B------:R-:W-:Y:S01]  /*10a0*/  P2R R84, PR, RZ, 0x4 ;  /* 0x00000004ff547803 */ /* 0x000fe20000000000 */
[----:B------:R-:W-:-:S08]  /*10b0*/  IMAD.IADD R21, R18, 0x1, R37 ;  /* 0x0000000112157824 */ /* 0x000fd000078e0225 */
[----:B------:R-:W-:Y:S02]  /*10c0*/  @P2 SEL R14, R14, R22, P1 ;  /* 0x000000160e0e2207 */ /* 0x000fe40000800000 */
[-C--:B------:R-:W-:Y:S02]  /*10d0*/  FSETP.GEU.AND P2, PT, R23, R15.reuse, PT ;  /* 0x0000000f1700720b */ /* 0x080fe40003f4e000 */
[----:B------:R-:W-:Y:S01]  /*10e0*/  FSETP.NAN.AND P1, PT, R15, R15, PT ;  /* 0x0000000f0f00720b */ /* 0x000fe20003f28000 */
[----:B------:R-:W-:Y:S01]  /*10f0*/  IMAD R25, R16, 0x8940, R21 ;  /* 0x0000894010197824 */ /* 0x000fe200078e0215 */
[----:B------:R-:W-:-:S03]  /*1100*/  CS2R R20, SRZ ;  /* 0x0000000000147805 */ /* 0x000fc6000001ff00 */
[----:B------:R-:W-:-:S06]  /*1110*/  IMAD.WIDE R24, R25, 0x4, R8 ;  /* 0x0000000419187825 */ /* 0x000fcc00078e0208 */
        /* <DEDUP_REMOVED lines=68> */
[----:B------:R1:W2:Y:S01]  /*1560*/  @P0 LDG.E.EL.128 R12, desc[UR6][R24.64] ;  /* 0x00000006180c0981 */ /* 0x0002a2000c2e1d00 */
[----:B------:R-:W-:Y:S01]  /*1570*/  P2R R97, PR, RZ, 0x4 ;  /* 0x00000004ff617803 */ /* 0x000fe20000000000 */
[----:B------:R-:W-:Y:S01]  /*1580*/  IMAD.IADD R43, R36, 0x1, R31 ;  /* 0x00000001242b7824 */ /* 0x000fe200078e021f */
[----:B------:R-:W-:-:S03]  /*1590*/  CS2R R26, SRZ ;  /* 0x00000000001a7805 */ /* 0x000fc6000001ff00 */
[----:B------:R-:W-:Y:S01]  /*15a0*/  IMAD R43, R16, 0x8940, R43 ;  /* 0x00008940102b7824 */ /* 0x000fe200078e022b */
[----:B-1----:R-:W-:-:S03]  /*15b0*/  CS2R R24, SRZ ;  /* 0x0000000000187805 */ /* 0x002fc6000001ff00 */
        /* <DEDUP_REMOVED lines=16> */
[----:B------:R-:W-:Y:S01]  /*16c0*/  @P2 SEL R15, R15, R23, P1 ;  /* 0x000000170f0f2207 */ /* 0x000fe20000800000 */
[----:B------:R-:W-:-:S04]  /*16d0*/  IMAD.IADD R23, R36, 0x1, R17 ;  /* 0x0000000124177824 */ /* 0x000fc800078e0211 */
[----:B------:R-:W-:Y:S01]  /*16e0*/  IMAD R29, R16, 0x8940, R23 ;  /* 0x00008940101d7824 */ /* 0x000fe200078e0217 */
[----:B------:R-:W-:-:S03]  /*16f0*/  CS2R R22, SRZ ;  /* 0x0000000000167805 */ /* 0x000fc6000001ff00 */
[----:B------:R-:W-:-:S03]  /*1700*/  IMAD.WIDE R28, R29, 0x4, R8 ;  /* 0x000000041d1c7825 */ /* 0x000fc600078e0208 */
[----:B------:R-:W2:Y:S04]  /*1710*/  @P0 LDG.E.EL.128 R20, desc[UR6][R42.64] ;  /* 0x000000062a140981 */ /* 0x000ea8000c2e1d00 */
[----:B------:R-:W2:Y:S01]  /*1720*/  @P0 LDG.E.EL.128 R24, desc[UR6][R28.64] ;  /* 0x000000061c180981 */ /* 0x000ea2000c2e1d00 */
[----:B------:R-:W-:Y:S02]  /*1730*/  P2R R101, PR, RZ, 0x4 ;  /* 0x00000004ff657803 */ /* 0x000fe40000000000 */
[C---:B--2---:R-:W-:Y:S02]  /*1740*/  FSETP.GT.AND P2, PT, R20.reuse, R24, PT ;  /* 0x000000181400720b */ /* 0x044fe40003f44000 */
[----:B------:R-:W-:Y:S02]  /*1750*/  FSETP.NAN.AND P1, PT, R20, R20, PT ;  /* 0x000000141400720b */ /* 0x000fe40003f28000 */
[----:B------:R-:W-:-:S09]  /*1760*/  P2R R113, PR, RZ, 0x4 ;  /* 0x00000004ff717803 */ /* 0x000fd20000000000 */
[----:B------:R-:W-:Y:S02]  /*1770*/  @!P2 SEL R20, R20, R24, P1 ;  /* 0x000000181414a207 */ /* 0x000fe40000800000 */
[C---:B------:R-:W-:Y:S02]  /*1780*/  FSETP.GT.AND P2, PT, R21.reuse, R25, PT ;  /* 0x000000191500720b */ /* 0x040fe40003f44000 */
[----:B------:R-:W-:Y:S02]  /*1790*/  FSETP.NAN.AND P1, PT, R21, R21, PT ;  /* 0x000000151500720b */ /* 0x000fe40003f28000 */
[----:B------:R-:W-:-:S09]  /*17a0*/  P2R R114, PR, RZ, 0x4 ;  /* 0x00000004ff727803 */ /* 0x000fd20000000000 */
[----:B------:R-:W-:Y:S02]  /*17b0*/  @!P2 SEL R21, R21, R25, P1 ;  /* 0x000000191515a207 */ /* 0x000fe40000800000 */
[C---:B------:R-:W-:Y:S02]  /*17c0*/  FSETP.GT.AND P2, PT, R22.reuse, R26, PT ;  /* 0x0000001a1600720b */ /* 0x040fe40003f44000 */
[----:B------:R-:W-:Y:S02]  /*17d0*/  FSETP.NAN.AND P1, PT, R22, R22, PT ;  /* 0x000000161600720b */ /* 0x000fe40003f28000 */
[----:B------:R-:W-:Y:S01]  /*17e0*/  P2R R121, PR, RZ, 0x4 ;  /* 0x00000004ff797803 */ /* 0x000fe20000000000 */
[----:B------:R-:W-:-:S08]  /*17f0*/  IMAD.IADD R25, R36, 0x1, R39 ;  /* 0x0000000124197824 */ /* 0x000fd000078e0227 */
[----:B------:R-:W-:Y:S02]  /*1800*/  @!P2 SEL R22, R22, R26, P1 ;  /* 0x0000001a1616a207 */ /* 0x000fe40000800000 */
[C---:B------:R-:W-:Y:S02]  /*1810*/  FSETP.GT.AND P2, PT, R23.reuse, R27, PT ;  /* 0x0000001b1700720b */ /* 0x040fe40003f44000 */
[----:B------:R-:W-:Y:S01]  /*1820*/  FSETP.NAN.AND P1, PT, R23, R23, PT ;  /* 0x000000171700720b */ /* 0x000fe20003f28000 */
[----:B------:R-:W-:Y:S01]  /*1830*/  IMAD R29, R16, 0x8940, R25 ;  /* 0x00008940101d7824 */ /* 0x000fe200078e0219 */
[----:B------:R-:W-:-:S03]  /*1840*/  CS2R R24, SRZ ;  /* 0x0000000000187805 */ /* 0x000fc6000001ff00 */
[----:B------:R-:W-:-:S06]  /*1850*/  IMAD.WIDE R28, R29, 0x4, R8 ;  /* 0x000000041d1c7825 */ /* 0x000fcc00078e0208 */
[----:B------:R-:W-:Y:S02]  /*1860*/  @!P2 SEL R23, R23, R27, P1 ;  /* 0x0000001b1717a207 */ /* 0x000fe40000800000 */
        /* <DEDUP_REMOVED lines=139> */
[----:B------:R1:W2:Y:S01]  /*2120*/  @P0 LDG.E.EL.128 R28, desc[UR6][R42.64] ;  /* 0x000000062a1c0981 */ /* 0x0002a2000c2e1d00 */
[----:B------:R-:W-:Y:S01]  /*2130*/  P2R R128, PR, RZ, 0x4 ;  /* 0x00000004ff807803 */ /* 0x000fe20000000000 */
[----:B------:R-:W-:-:S04]  /*2140*/  IMAD.IADD R39, R38, 0x1, R39 ;  /* 0x0000000126277824 */ /* 0x000fc800078e0227 */
[----:B------:R-:W-:-:S04]  /*2150*/  IMAD R39, R16, 0x8940, R39 ;  /* 0x0000894010277824 */ /* 0x000fc800078e0227 */
[----:B-1----:R-:W-:Y:S01]  /*2160*/  IMAD.WIDE R42, R39, 0x4, R8 ;  /* 0x00000004272a7825 */ /* 0x002fe200078e0208 */
        /* <DEDUP_REMOVED lines=14> */
[----:B------:R-:W-:-:S09]  /*2250*/  CS2R R28, SRZ ;  /* 0x00000000001c7805 */ /* 0x000fd2000001ff00 */
[----:B------:R-:W-:Y:S02]  /*2260*/  @!P2 SEL R27, R27, R31, P1 ;  /* 0x0000001f1b1ba207 */ /* 0x000fe40000800000 */
[----:B------:R-:W-:-:S06]  /*2270*/  CS2R R30, SRZ ;  /* 0x00000000001e7805 */ /* 0x000fcc000001ff00 */
[----:B------:R-:W2:Y:S01]  /*2280*/  @P0 LDG.E.EL.128 R28, desc[UR6][R42.64] ;  /* 0x000000062a1c0981 */ /* 0x000ea2000c2e1d00 */
[----:B------:R-:W-:Y:S01]  /*2290*/  P2R R165, PR, RZ, 0x4 ;  /* 0x00000004ffa57803 */ /* 0x000fe20000000000 */
[----:B------:R-:W-:-:S04]  /*22a0*/  IMAD.IADD R41, R38, 0x1, R41 ;  /* 0x0000000126297824 */ /* 0x000fc800078e0229 */
        /* <DEDUP_REMOVED lines=21> */
[----:B------:R-:W-:-:S04]  /*2400*/  IMAD.IADD R37, R38, 0x1, R37 ;  /* 0x0000000126257824 */ /* 0x000fc800078e0225 */
[----:B------:R-:W-:-:S04]  /*2410*/  IMAD R37, R16, 0x8940, R37 ;  /* 0x0000894010257824 */ /* 0x000fc800078e0225 */
[----:B-1----:R-:W-:Y:S01]  /*2420*/  IMAD.WIDE R40, R37, 0x4, R8 ;  /* 0x0000000425287825 */ /* 0x002fe200078e0208 */
        /* <DEDUP_REMOVED lines=41> */
[----:B------:R-:W-:Y:S01]  /*26c0*/  IMAD.IADD R33, R38, 0x1, R33 ;  /* 0x0000000126217824 */ /* 0x000fe200078e0221 */
[----:B-1----:R-:W-:Y:S02]  /*26d0*/  CS2R R34, SRZ ;  /* 0x0000000000227805 */ /* 0x002fe4000001ff00 */
[-C--:B--2---:R-:W-:Y:S02]  /*26e0*/  FSETP.GEU.AND P2, PT, R28, R24.reuse, PT ;  /* 0x000000181c00720b */ /* 0x084fe40003f4e000 */
[----:B------:R-:W-:Y:S02]  /*26f0*/  FSETP.NAN.AND P1, PT, R24, R24, PT ;  /* 0x000000181800720b */ /* 0x000fe40003f28000 */
[----:B------:R-:W-:-:S09]  /*2700*/  P2R R143, PR, RZ, 0x4 ;  /* 0x00000004ff8f7803 */ /* 0x000fd20000000000 */
[----:B------:R-:W-:Y:S02]  /*2710*/  @P2 SEL R24, R24, R28, P1 ;  /* 0x0000001c18182207 */ /* 0x000fe40000800000 */
[-C--:B------:R-:W-:Y:S02]  /*2720*/  FSETP.GEU.AND P2, PT, R29, R25.reuse, PT ;  /* 0x000000191d00720b */ /* 0x080fe40003f4e000 */
[----:B------:R-:W-:-:S11]  /*2730*/  FSETP.NAN.AND P1, PT, R25, R25, PT ;  /* 0x000000191900720b */ /* 0x000fd60003f28000 */
[----:B------:R-:W-:Y:S01]  /*2740*/  @P2 SEL R25, R25, R29, P1 ;  /* 0x0000001d19192207 */ /* 0x000fe20000800000 */
[----:B------:R-:W-:Y:S01]  /*2750*/  IMAD R29, R16, 0x8940, R33 ;  /* 0x00008940101d7824 */ /* 0x000fe200078e0221 */
[----:B------:R-:W-:-:S03]  /*2760*/  CS2R R32, SRZ ;  /* 0x0000000000207805 */ /* 0x000fc6000001ff00 */
[----:B------:R-:W-:-:S05]  /*2770*/  IMAD.WIDE R28, R29, 0x4, R8 ;  /* 0x000000041d1c7825 */ /* 0x000fca00078e0208 */
[----:B------:R1:W2:Y:S01]  /*2780*/  @P0 LDG.E.EL.128 R32, desc[UR6][R28.64] ;  /* 0x000000061c200981 */ /* 0x0002a2000c2e1d00 */
[----:B------:R-:W-:Y:S02]  /*2790*/  P2R R144, PR, RZ, 0x4 ;  /* 0x00000004ff907803 */ /* 0x000fe40000000000 */
        /* <DEDUP_REMOVED lines=8> */
[----:B------:R-:W-:Y:S01]  /*2820*/  IMAD.IADD R19, R38, 0x1, R19 ;  /* 0x0000000126137824 */ /* 0x000fe200078e0213 */
[----:B-1----:R-:W-:-:S03]  /*2830*/  CS2R R28, SRZ ;  /* 0x00000000001c7805 */ /* 0x002fc6000001ff00 */
[----:B------:R-:W-:Y:S01]  /*2840*/  IMAD R19, R16, 0x8940, R19 ;  /* 0x0000894010137824 */ /* 0x000fe200078e0213 */
[----:B------:R-:W-:Y:S02]  /*2850*/  CS2R R30, SRZ ;  /* 0x00000000001e7805 */ /* 0x000fe4000001ff00 */
        /* <DEDUP_REMOVED lines=13> */
[----:B------:R-:W-:-:S11]  /*2930*/  FSETP.NAN.AND P1, PT, R32, R32, PT ;  /* 0x000000202000720b */ /* 0x000fd60003f28000 */
[----:B------:R-:W-:Y:S01]  /*2940*/  @P2 SEL R32, R32, R24, P1 ;  /* 0x0000001820202207 */ /* 0x000fe20000800000 */
[----:B------:R-:W-:-:S05]  /*2950*/  IMAD.WIDE R24, R19, 0x4, R8 ;  /* 0x0000000413187825 */ /* 0x000fca00078e0208 */
[----:B------:R1:W2:Y:S01]  /*2960*/  @P0 LDG.E.EL.128 R28, desc[UR6][R24.64] ;  /* 0x00000006181c0981 */ /* 0x0002a2000c2e1d00 */
[----:B------:R-:W-:Y:S01]  /*2970*/  P2R R45, PR, RZ, 0x4 ;  /* 0x00000004ff2d7803 */ /* 0x000fe20000000000 */
[----:B------:R-:W-:-:S04]  /*2980*/  VIADD R17, R17, 0x8b80 ;  /* 0x00008b8011117836 */ /* 0x000fc80000000000 */
[----:B------:R-:W-:Y:S01]  /*2990*/  IMAD.IADD R19, R2, 0x1, R17 ;  /* 0x0000000102137824 */ /* 0x000fe200078e0211 */
[----:B------:R-:W-:-:S03]  /*29a0*/  CS2R R26, SRZ ;  /* 0x00000000001a7805 */ /* 0x000fc6000001ff00 */
[----:B------:R-:W-:Y:S01]  /*29b0*/  IMAD R19, R16, 0x8940, R19 ;  /* 0x0000894010137824 */ /* 0x000fe200078e0213 */
[----:B-1----:R-:W-:Y:S02]  /*29c0*/  CS2R R24, SRZ ;  /* 0x0000000000187805 */ /* 0x002fe4000001ff00 */
[-C--:B--2---:R-:W-:Y:S02]  /*29d0*/  FSETP.GEU.AND P2, PT, R32, R28.reuse, PT ;  /* 0x0000001c2000720b */ /* 0x084fe40003f4e000 */
[----:B------:R-:W-:-:S11]  /*29e0*/  FSETP.NAN.AND P1, PT, R28, R28, PT ;  /* 0x0000001c1c00720b */ /* 0x000fd60003f28000 */
[----:B------:R-:W-:Y:S02]  /*29f0*/  @P2 SEL R28, R28, R32, P1 ;  /* 0x000000201c1c2207 */ /* 0x000fe40000800000 */
[-C--:B------:R-:W-:Y:S02]  /*2a00*/  FSETP.GEU.AND P1, PT, R33, R29.reuse, PT ;  /* 0x0000001d2100720b */ /* 0x080fe40003f2e000 */
[----:B------:R-:W-:-:S11]  /*2a10*/  FSETP.NAN.AND P3, PT, R29, R29, PT ;  /* 0x0000001d1d00720b */ /* 0x000fd60003f68000 */
[----:B------:R-:W-:Y:S01]  /*2a20*/  @P1 SEL R29, R29, R33, P3 ;  /* 0x000000211d1d1207 */ /* 0x000fe20001800000 */
[----:B------:R-:W-:-:S05]  /*2a30*/  IMAD.WIDE R32, R19, 0x4, R8 ;  /* 0x0000000413207825 */ /* 0x000fca00078e0208 */
[----:B------:R-:W2:Y:S01]  /*2a40*/  @P0 LDG.E.EL.128 R24, desc[UR6][R32.64] ;  /* 0x0000000620180981 */ /* 0x000ea2000c2e1d00 */
[-C--:B------:R-:W-:Y:S02]  /*2a50*/  FSETP.GEU.AND P4, PT, R34, R30.reuse, PT ;  /* 0x0000001e2200720b */ /* 0x080fe40003f8e000 */
[----:B------:R-:W-:Y:S02]  /*2a60*/  P2R R41, PR, RZ, 0x2 ;  /* 0x00000002ff297803 */ /* 0x000fe40000000000 */
[----:B------:R-:W-:Y:S02]  /*2a70*/  FSETP.GEU.AND P1, PT, R35, R31, PT ;  /* 0x0000001f2300720b */ /* 0x000fe40003f2e000 */
[----:B------:R-:W-:Y:S02]  /*2a80*/  FSETP.NAN.AND P3, PT, R30, R30, PT ;  /* 0x0000001e1e00720b */ /* 0x000fe40003f68000 */
[----:B------:R-:W-:-:S05]  /*2a90*/  P2R R133, PR, RZ, 0x2 ;  /* 0x00000002ff857803 */ /* 0x000fca0000000000 */
[----:B------:R-:W-:Y:S02]  /*2aa0*/  @P4 SEL R30, R30, R34, P3 ;  /* 0x000000221e1e4207 */ /* 0x000fe40001800000 */
[----:B------:R-:W-:-:S04]  /*2ab0*/  FSETP.NAN.AND P3, PT, R31, R31, PT ;  /* 0x0000001f1f00720b */ /* 0x000fc80003f68000 */
[----:B------:R-:W-:Y:S02]  /*2ac0*/  @P1 SEL R31, R31, R35, P3 ;  /* 0x000000231f1f1207 */ /* 0x000fe40001800000 */
        /* <DEDUP_REMOVED lines=42> */
[----:B------:R1:W2:Y:S01]  /*2d70*/  @P0 LDG.E.EL.128 R12, desc[UR6][R18.64] ;  /* 0x00000006120c0981 */ /* 0x0002a2000c2e1d00 */
[----:B------:R-:W-:-:S04]  /*2d80*/  IMAD.IADD R17, R38, 0x1, R17 ;  /* 0x0000000126117824 */ /* 0x000fc800078e0211 */
[----:B------:R-:W-:-:S04]  /*2d90*/  IMAD R17, R16, 0x8940, R17 ;  /* 0x0000894010117824 */ /* 0x000fc800078e0211 */
[----:B------:R-:W-:Y:S01]  /*2da0*/  IMAD.WIDE R8, R17, 0x4, R8 ;  /* 0x0000000411087825 */ /* 0x000fe200078e0208 */
[----:B------:R-:W-:Y:S02]  /*2db0*/  CS2R R16, SRZ ;  /* 0x0000000000107805 */ /* 0x000fe4000001ff00 */
[----:B-1----:R-:W-:-:S06]  /*2dc0*/  CS2R R18, SRZ ;  /* 0x0000000000127805 */ /* 0x002fcc000001ff00 */
[----:B------:R-:W3:Y:S01]  /*2dd0*/  @P0 LDG.E.EL.128 R16, desc[UR6][R8.64] ;  /* 0x0000000608100981 */ /* 0x000ee2000c2e1d00 */
[----:B------:R-:W-:Y:S02]  /*2de0*/  P2R R153, PR, RZ, 0x2 ;  /* 0x00000002ff997803 */ /* 0x000fe40000000000 */
        /* <DEDUP_REMOVED lines=17> */
[----:B------:R-:W-:-:S04]  /*2f00*/  ISETP.NE.AND P1, PT, R129, RZ, PT ;  /* 0x000000ff8100720c */ /* 0x000fc80003f25270 */
[----:B------:R-:W-:Y:S02]  /*2f10*/  P2R R164, PR, RZ, 0x2 ;  /* 0x00000002ffa47803 */ /* 0x000fe40000000000 */
        /* <DEDUP_REMOVED lines=22> */
[----:B------:R-:W-:Y:S02]  /*3080*/  ISETP.NE.AND P1, PT, R114, RZ, PT ;  /* 0x000000ff7200720c */ /* 0x000fe40003f25270 */
[----:B---3--:R-:W-:Y:S02]  /*3090*/  FSETP.GEU.AND P3, PT, R28, R16, PT ;  /* 0x000000101c00720b */ /* 0x008fe40003f6e000 */
[----:B------:R-:W-:Y:S02]  /*30a0*/  P2R R55, PR, RZ, 0x2 ;  /* 0x00000002ff377803 */ /* 0x000fe40000000000 */
[----:B------:R-:W-:-:S04]  /*30b0*/  ISETP.NE.AND P1, PT, R121, RZ, PT ;  /* 0x000000ff7900720c */ /* 0x000fc80003f25270 */
[----:B------:R-:W-:Y:S02]  /*30c0*/  P2R R37, PR, RZ, 0x2 ;  /* 0x00000002ff257803 */ /* 0x000fe40000000000 */
[----:B------:R-:W-:Y:S02]  /*30d0*/  ISETP.NE.AND P1, PT, R126, RZ, PT ;  /* 0x000000ff7e00720c */ /* 0x000fe40003f25270 */
[----:B------:R-:W-:Y:S02]  /*30e0*/  FSETP.NAN.AND P4, PT, R16, R16, PT ;  /* 0x000000101000720b */ /* 0x000fe40003f88000 */
[----:B------:R-:W-:Y:S02]  /*30f0*/  P2R R36, PR, RZ, 0x2 ;  /* 0x00000002ff247803 */ /* 0x000fe40000000000 */
[----:B------:R-:W-:Y:S02]  /*3100*/  ISETP.NE.AND P1, PT, R74, RZ, PT ;  /* 0x000000ff4a00720c */ /* 0x000fe40003f25270 */
[----:B------:R-:W-:-:S02]  /*3110*/  @P3 SEL R16, R16, R28, P4 ;  /* 0x0000001c10103207 */ /* 0x000fc40002000000 */
[----:B------:R-:W-:Y:S02]  /*3120*/  FSETP.GEU.AND P4, PT, R29, R17, PT ;  /* 0x000000111d00720b */ /* 0x000fe40003f8e000 */
        /* <DEDUP_REMOVED lines=8> */
[-C--:B------:R-:W-:Y:S02]  /*31b0*/  FSETP.GEU.AND P5, PT, R30, R18.reuse, PT ;  /* 0x000000121e00720b */ /* 0x080fe40003fae000 */
[----:B------:R-:W-:Y:S02]  /*31c0*/  P2R R32, PR, RZ, 0x2 ;  /* 0x00000002ff207803 */ /* 0x000fe40000000000 */
[----:B------:R-:W-:Y:S02]  /*31d0*/  ISETP.NE.AND P1, PT, R48, RZ, PT ;  /* 0x000000ff3000720c */ /* 0x000fe40003f25270 */
[----:B------:R-:W-:Y:S02]  /*31e0*/  FSETP.NAN.AND P6, PT, R18, R18, PT ;  /* 0x000000121200720b */ /* 0x000fe40003fc8000 */
[----:B------:R-:W-:Y:S02]  /*31f0*/  P2R R23, PR, RZ, 0x2 ;  /* 0x00000002ff177803 */ /* 0x000fe40000000000 */
[----:B------:R-:W-:-:S03]  /*3200*/  ISETP.NE.AND P1, PT, R47, RZ, PT ;  /* 0x000000ff2f00720c */ /* 0x000fc60003f25270 */
[----:B------:R-:W-:Y:S02]  /*3210*/  @P5 SEL R18, R18, R30, P6 ;  /* 0x0000001e12125207 */ /* 0x000fe40003000000 */
[----:B------:R-:W-:Y:S02]  /*3220*/  P2R R22, PR, RZ, 0x2 ;  /* 0x00000002ff167803 */ /* 0x000fe40000000000 */
[----:B------:R-:W-:Y:S02]  /*3230*/  ISETP.NE.AND P1, PT, R52, RZ, PT ;  /* 0x000000ff3400720c */ /* 0x000fe40003f25270 */
[----:B------:R-:W-:Y:S02]  /*3240*/  FSETP.GEU.AND P6, PT, R31, R19, PT ;  /* 0x000000131f00720b */ /* 0x000fe40003fce000 */
[----:B------:R-:W-:Y:S02]  /*3250*/  P2R R21, PR, RZ, 0x2 ;  /* 0x00000002ff157803 */ /* 0x000fe40000000000 */
[----:B------:R-:W-:-:S04]  /*3260*/  ISETP.NE.AND P1, PT, R46, RZ, PT ;  /* 0x000000ff2e00720c */ /* 0x000fc80003f25270 */
[----:B------:R-:W-:Y:S02]  /*3270*/  P2R R20, PR, RZ, 0x2 ;  /* 0x00000002ff147803 */ /* 0x000fe40000000000 */
[----:B------:R-:W-:-:S04]  /*3280*/  FSETP.NAN.AND P1, PT, R19, R19, PT ;  /* 0x000000131300720b */ /* 0x000fc80003f28000 */
[----:B------:R-:W-:Y:S02]  /*3290*/  @P6 SEL R19, R19, R31, P1 ;  /* 0x0000001f13136207 */ /* 0x000fe40000800000 */
[----:B------:R-:W-:-:S04]  /*32a0*/  ISETP.NE.AND P1, PT, R20, RZ, PT ;  /* 0x000000ff1400720c */ /* 0x000fc80003f25270 */
[----:B------:R-:W-:Y:S02]  /*32b0*/  SEL R8, RZ, 0x1, !P1 ;  /* 0x00000001ff087807 */ /* 0x000fe40004800000 */
        /* <DEDUP_REMOVED lines=10> */
[----:B------:R-:W-:Y:S02]  /*3360*/  ISETP.NE.AND P1, PT, R34, RZ, PT ;  /* 0x000000ff2200720c */ /* 0x000fe40003f25270 */
[----:B------:R-:W-:Y:S02]  /*3370*/  P2R R54, PR, RZ, 0x40 ;  /* 0x00000040ff367803 */ /* 0x000fe40000000000 */
[----:B------:R-:W-:Y:S02]  /*3380*/  SEL R28, RZ, 0x1, !P1 ;  /* 0x00000001ff1c7807 */ /* 0x000fe40004800000 */
[----:B------:R-:W-:Y:S02]  /*3390*/  ISETP.NE.AND P1, PT, R35, RZ, PT ;  /* 0x000000ff2300720c */ /* 0x000fe40003f25270 */
[----:B------:R-:W-:-:S02]  /*33a0*/  ISETP.NE.AND P6, PT, R78, RZ, PT ;  /* 0x000000ff4e00720c */ /* 0x000fc40003fc5270 */
[----:B------:R-:W-:Y:S02]  /*33b0*/  SEL R29, RZ, 0x1, !P1 ;  /* 0x00000001ff1d7807 */ /* 0x000fe40004800000 */
[----:B------:R-:W-:Y:S02]  /*33c0*/  ISETP.NE.AND P1, PT, R36, RZ, PT ;  /* 0x000000ff2400720c */ /* 0x000fe40003f25270 */
[----:B------:R-:W-:Y:S02]  /*33d0*/  SEL R28, R28, 0x2, P6 ;  /* 0x000000021c1c7807 */ /* 0x000fe40003000000 */
[----:B------:R-:W-:Y:S02]  /*33e0*/  ISETP.NE.AND P6, PT, R87, RZ, PT ;  /* 0x000000ff5700720c */ /* 0x000fe40003fc5270 */
[----:B------:R-:W-:Y:S02]  /*33f0*/  SEL R30, RZ, 0x1, !P1 ;  /* 0x00000001ff1e7807 */ /* 0x000fe40004800000 */
[----:B------:R-:W-:-:S02]  /*3400*/  ISETP.NE.AND P1, PT, R37, RZ, PT ;  /* 0x000000ff2500720c */ /* 0x000fc40003f25270 */
[----:B------:R-:W-:Y:S02]  /*3410*/  P2R R114, PR, RZ, 0x40 ;  /* 0x00000040ff727803 */ /* 0x000fe40000000000 */
[----:B------:R-:W-:Y:S02]  /*3420*/  ISETP.NE.AND P6, PT, R86, RZ, PT ;  /* 0x000000ff5600720c */ /* 0x000fe40003fc5270 */
[----:B------:R-:W-:Y:S02]  /*3430*/  SEL R31, RZ, 0x1, !P1 ;  /* 0x00000001ff1f7807 */ /* 0x000fe40004800000 */
[----:B------:R-:W-:Y:S02]  /*3440*/  ISETP.NE.AND P1, PT, R55, RZ, PT ;  /* 0x000000ff3700720c */ /* 0x000fe40003f25270 */
[----:B------:R-:W-:Y:S02]  /*3450*/  P2R R113, PR, RZ, 0x40 ;  /* 0x00000040ff717803 */ /* 0x000fe40000000000 */
[----:B------:R-:W-:-:S02]  /*3460*/  ISETP.NE.AND P6, PT, R58, RZ, PT ;  /* 0x000000ff3a00720c */ /* 0x000fc40003fc5270 */
[----:B------:R-:W-:Y:S02]  /*3470*/  P2R R48, PR, RZ, 0x10 ;  /* 0x00000010ff307803 */ /* 0x000fe40000000000 */
[----:B------:R-:W-:Y:S02]  /*3480*/  SEL R32, RZ, 0x1, !P1 ;  /* 0x00000001ff207807 */ /* 0x000fe40004800000 */
[----:B------:R-:W-:Y:S02]  /*3490*/  ISETP.NE.AND P4, PT, R112, RZ, PT ;  /* 0x000000ff7000720c */ /* 0x000fe40003f85270 */
[----:B------:R-:W-:Y:S02]  /*34a0*/  ISETP.NE.AND P1, PT, R56, RZ, PT ;  /* 0x000000ff3800720c */ /* 0x000fe40003f25270 */
[----:B------:R-:W-:Y:S02]  /*34b0*/  P2R R112, PR, RZ, 0x40 ;  /* 0x00000040ff707803 */ /* 0x000fe40000000000 */
[----:B------:R-:W-:-:S02]  /*34c0*/  ISETP.NE.AND P6, PT, R60, RZ, PT ;  /* 0x000000ff3c00720c */ /* 0x000fc40003fc5270 */
[----:B------:R-:W-:Y:S02]  /*34d0*/  SEL R33, RZ, 0x1, !P1 ;  /* 0x00000001ff217807 */ /* 0x000fe40004800000 */
[----:B------:R-:W-:Y:S02]  /*34e0*/  ISETP.NE.AND P1, PT, R57, RZ, PT ;  /* 0x000000ff3900720c */ /* 0x000fe40003f25270 */
[----:B------:R-:W-:Y:S02]  /*34f0*/  P2R R87, PR, RZ, 0x40 ;  /* 0x00000040ff577803 */ /* 0x000fe40000000000 */
        /* <DEDUP_REMOVED lines=8> */
[----:B------:R-:W-:-:S04]  /*3580*/  ISETP.NE.AND P6, PT, R157, RZ, PT ;  /* 0x000000ff9d00720c */ /* 0x000fc80003fc5270 */
[----:B------:R-:W-:Y:S02]  /*3590*/  P2R R80, PR, RZ, 0x40 ;  /* 0x00000040ff507803 */ /* 0x000fe40000000000 */
[----:B------:R-:W-:Y:S02]  /*35a0*/  ISETP.NE.AND P6, PT, R156, RZ, PT ;  /* 0x000000ff9c00720c */ /* 0x000fe40003fc5270 */
[----:B------:R-:W-:Y:S02]  /*35b0*/  P2R R52, PR, RZ, 0x20 ;  /* 0x00000020ff347803 */ /* 0x000fe40000000000 */
[----:B------:R-:W-:Y:S02]  /*35c0*/  ISETP.NE.AND P5, PT, R79, RZ, PT ;  /* 0x000000ff4f00720c */ /* 0x000fe40003fa5270 */
        /* <DEDUP_REMOVED lines=28> */
[----:B------:R-:W-:Y:S02]  /*3790*/  SEL R36, RZ, 0x1, !P1 ;  /* 0x00000001ff247807 */ /* 0x000fe40004800000 */
[----:B------:R-:W-:Y:S02]  /*37a0*/  P2R R50, PR, RZ, 0x40 ;  /* 0x00000040ff327803 */ /* 0x000fe40000000000 */
[----:B------:R-:W-:Y:S02]  /*37b0*/  ISETP.NE.AND P6, PT, R151, RZ, PT ;  /* 0x000000ff9700720c */ /* 0x000fe40003fc5270 */
[----:B------:R-:W-:-:S02]  /*37c0*/  ISETP.NE.AND P1, PT, R129, RZ, PT ;  /* 0x000000ff8100720c */ /* 0x000fc40003f25270 */
[----:B------:R-:W-:Y:S02]  /*37d0*/  P2R R49, PR, RZ, 0x40 ;  /* 0x00000040ff317803 */ /* 0x000fe40000000000 */
[----:B------:R-:W-:Y:S02]  /*37e0*/  SEL R37, RZ, 0x1, !P1 ;  /* 0x00000001ff257807 */ /* 0x000fe40004800000 */
[----:B------:R-:W-:Y:S02]  /*37f0*/  ISETP.NE.AND P6, PT, R150, RZ, PT ;  /* 0x000000ff9600720c */ /* 0x000fe40003fc5270 */
[----:B------:R-:W-:Y:S02]  /*3800*/  ISETP.NE.AND P1, PT, R158, RZ, PT ;  /* 0x000000ff9e00720c */ /* 0x000fe40003f25270 */
[----:B------:R-:W-:Y:S02]  /*3810*/  P2R R38, PR, RZ, 0x40 ;  /* 0x00000040ff267803 */ /* 0x000fe40000000000 */
[----:B------:R-:W-:-:S02]  /*3820*/  SEL R8, R8, 0x2, P1 ;  /* 0x0000000208087807 */ /* 0x000fc40000800000 */
[----:B------:R-:W-:Y:S02]  /*3830*/  ISETP.NE.AND P6, PT, R148, RZ, PT ;  /* 0x000000ff9400720c */ /* 0x000fe40003fc5270 */
[----:B------:R-:W-:Y:S02]  /*3840*/  ISETP.NE.AND P1, PT, R159, RZ, PT ;  /* 0x000000ff9f00720c */ /* 0x000fe40003f25270 */
[----:B------:R-:W-:Y:S02]  /*3850*/  SEL R35, R35, 0x2, P6 ;  /* 0x0000000223237807 */ /* 0x000fe40003000000 */
[----:B------:R-:W-:Y:S02]  /*3860*/  SEL R9, R9, 0x2, P1 ;  /* 0x0000000209097807 */ /* 0x000fe40000800000 */
[----:B------:R-:W-:Y:S02]  /*3870*/  ISETP.NE.AND P6, PT, R38, RZ, PT ;  /* 0x000000ff2600720c */ /* 0x000fe40003fc5270 */
[----:B------:R-:W-:-:S02]  /*3880*/  ISETP.NE.AND P1, PT, R160, RZ, PT ;  /* 0x000000ffa000720c */ /* 0x000fc40003f25270 */
[----:B------:R-:W-:Y:S02]  /*3890*/  SEL R36, R36, 0x2, P6 ;  /* 0x0000000224247807 */ /* 0x000fe40003000000 */
[----:B------:R-:W-:Y:S02]  /*38a0*/  SEL R20, R20, 0x2, P1 ;  /* 0x0000000214147807 */ /* 0x000fe40000800000 */
[----:B------:R-:W-:Y:S02]  /*38b0*/  ISETP.NE.AND P6, PT, R49, RZ, PT ;  /* 0x000000ff3100720c */ /* 0x000fe40003fc5270 */
[----:B------:R-:W-:Y:S02]  /*38c0*/  ISETP.NE.AND P1, PT, R161, RZ, PT ;  /* 0x000000ffa100720c */ /* 0x000fe40003f25270 */
[----:B------:R-:W-:Y:S02]  /*38d0*/  SEL R37, R37, 0x2, P6 ;  /* 0x0000000225257807 */ /* 0x000fe40003000000 */
[----:B------:R-:W-:-:S02]  /*38e0*/  SEL R21, R21, 0x2, P1 ;  /* 0x0000000215157807 */ /* 0x000fc40000800000 */
[----:B------:R-:W-:-:S04]  /*38f0*/  ISETP.NE.AND P6, PT, R50, RZ, PT ;  /* 0x000000ff3200720c */ /* 0x000fc80003fc5270 */
[----:B------:R-:W-:Y:S02]  /*3900*/  SEL R21, R21, 0x3, P6 ;  /* 0x0000000315157807 */ /* 0x000fe40003000000 */
[----:B------:R-:W-:-:S04]  /*3910*/  ISETP.NE.AND P6, PT, R53, RZ, PT ;  /* 0x000000ff3500720c */ /* 0x000fc80003fc5270 */
[----:B------:R-:W-:Y:S02]  /*3920*/  SEL R20, R20, 0x3, P6 ;  /* 0x0000000314147807 */ /* 0x000fe40003000000 */
[----:B------:R-:W-:-:S04]  /*3930*/  ISETP.NE.AND P6, PT, R55, RZ, PT ;  /* 0x000000ff3700720c */ /* 0x000fc80003fc5270 */
[----:B------:R-:W-:Y:S02]  /*3940*/  SEL R9, R9, 0x3, P6 ;  /* 0x0000000309097807 */ /* 0x000fe40003000000 */
        /* <DEDUP_REMOVED lines=11> */
[----:B------:R-:W-:Y:S02]  /*3a00*/  ISETP.NE.AND P6, PT, R59, RZ, PT ;  /* 0x000000ff3b00720c */ /* 0x000fe40003fc5270 */
[----:B------:R-:W-:Y:S02]  /*3a10*/  ISETP.NE.AND P1, PT, R164, RZ, PT ;  /* 0x000000ffa400720c */ /* 0x000fe40003f25270 */
[----:B------:R-:W-:Y:S02]  /*3a20*/  SEL R23, R23, 0x3, P6 ;  /* 0x0000000317177807 */ /* 0x000fe40003000000 */
[----:B------:R-:W-:Y:S02]  /*3a30*/  ISETP.NE.AND P6, PT, R60, RZ, PT ;  /* 0x000000ff3c00720c */ /* 0x000fe40003fc5270 */
[----:B------:R-:W-:Y:S02]  /*3a40*/  P2R R46, PR, RZ, 0x1 ;  /* 0x00000001ff2e7803 */ /* 0x000fe40000000000 */
[----:B------:R-:W-:-:S02]  /*3a50*/  SEL R22, R22, 0x3, P6 ;  /* 0x0000000316167807 */ /* 0x000fc40003000000 */
[----:B------:R-:W-:Y:S02]  /*3a60*/  SEL R33, R33, 0x2, P1 ;  /* 0x0000000221217807 */ /* 0x000fe40000800000 */
[----:B------:R-:W-:Y:S02]  /*3a70*/  ISETP.NE.AND P6, PT, R61, RZ, PT ;  /* 0x000000ff3d00720c */ /* 0x000fe40003fc5270 */
[----:B------:R-:W-:Y:S02]  /*3a80*/  ISETP.NE.AND P0, PT, R119, RZ, PT ;  /* 0x000000ff7700720c */ /* 0x000fe40003f05270 */
[----:B------:R-:W-:Y:S02]  /*3a90*/  SEL R33, R33, 0x3, P6 ;  /* 0x0000000321217807 */ /* 0x000fe40003000000 */
[----:B------:R-:W-:Y:S02]  /*3aa0*/  P2R R47, PR, RZ, 0x8 ;  /* 0x00000008ff2f7803 */ /* 0x000fe40000000000 */
[----:B------:R-:W-:-:S02]  /*3ab0*/  SEL R32, R32, 0x2, P0 ;  /* 0x0000000220207807 */ /* 0x000fc40000000000 */
[----:B------:R-:W-:Y:S02]  /*3ac0*/  ISETP.NE.AND P6, PT, R74, RZ, PT ;  /* 0x000000ff4a00720c */ /* 0x000fe40003fc5270 */
[----:B------:R-:W-:Y:S02]  /*3ad0*/  ISETP.NE.AND P3, PT, R115, RZ, PT ;  /* 0x000000ff7300720c */ /* 0x000fe40003f65270 */
[----:B------:R-:W-:Y:S02]  /*3ae0*/  SEL R32, R32, 0x3, P6 ;  /* 0x0000000320207807 */ /* 0x000fe40003000000 */
[----:B------:R-:W-:Y:S02]  /*3af0*/  SEL R31, R31, 0x2, P3 ;  /* 0x000000021f1f7807 */ /* 0x000fe40001800000 */
[----:B------:R-:W-:Y:S02]  /*3b00*/  ISETP.NE.AND P6, PT, R75, RZ, PT ;  /* 0x000000ff4b00720c */ /* 0x000fe40003fc5270 */
[----:B------:R-:W-:-:S02]  /*3b10*/  SEL R30, R30, 0x2, P4 ;  /* 0x000000021e1e7807 */ /* 0x000fc40002000000 */
[----:B------:R-:W-:Y:S02]  /*3b20*/  SEL R31, R31, 0x3, P6 ;  /* 0x000000031f1f7807 */ /* 0x000fe40003000000 */
[----:B------:R-:W-:-:S04]  /*3b30*/  ISETP.NE.AND P6, PT, R76, RZ, PT ;  /* 0x000000ff4c00720c */ /* 0x000fc80003fc5270 */
[----:B------:R-:W-:Y:S02]  /*3b40*/  SEL R30, R30, 0x3, P6 ;  /* 0x000000031e1e7807 */ /* 0x000fe40003000000 */
[----:B------:R-:W-:-:S04]  /*3b50*/  ISETP.NE.AND P6, PT, R77, RZ, PT ;  /* 0x000000ff4d00720c */ /* 0x000fc80003fc5270 */
[----:B------:R-:W-:Y:S02]  /*3b60*/  SEL R37, R37, 0x3, P6 ;  /* 0x0000000325257807 */ /* 0x000fe40003000000 */
[----:B------:R-:W-:Y:S02]  /*3b70*/  ISETP.NE.AND P6, PT, R78, RZ, PT ;  /* 0x000000ff4e00720c */ /* 0x000fe40003fc5270 */
[----:B------:R-:W-:Y:S02]  /*3b80*/  P2R R39, PR, RZ, 0x4 ;  /* 0x00000004ff277803 */ /* 0x000fe40000000000 */
[----:B------:R-:W-:Y:S02]  /*3b90*/  SEL R36, R36, 0x3, P6 ;  /* 0x0000000324247807 */ /* 0x000fe40003000000 */
[----:B------:R-:W-:Y:S02]  /*3ba0*/  ISETP.NE.AND P6, PT, R79, RZ, PT ;  /* 0x000000ff4f00720c */ /* 0x000fe40003fc5270 */
[----:B------:R-:W-:-:S02]  /*3bb0*/  ISETP.NE.AND P2, PT, R169, RZ, PT ;  /* 0x000000ffa900720c */ /* 0x000fc40003f45270 */
[----:B------:R-:W-:Y:S02]  /*3bc0*/  SEL R35, R35, 0x3, P6 ;  /* 0x0000000323237807 */ /* 0x000fe40003000000 */
[----:B------:R-:W-:Y:S02]  /*3bd0*/  SEL R34, R34, 0x2, P2 ;  /* 0x0000000222227807 */ /* 0x000fe40001000000 */
[----:B------:R-:W-:-:S04]  /*3be0*/  ISETP.NE.AND P6, PT, R80, RZ, PT ;  /* 0x000000ff5000720c */ /* 0x000fc80003fc5270 */
        /* <DEDUP_REMOVED lines=73> */
[----:B------:R-:W-:Y:S02]  /*4080*/  ISETP.NE.AND P6, PT, R55, RZ, PT ;  /* 0x000000ff3700720c */ /* 0x000fe40003fc5270 */
[----:B------:R-:W-:Y:S02]  /*4090*/  ISETP.NE.AND P4, PT, R89, RZ, PT ;  /* 0x000000ff5900720c */ /* 0x000fe40003f85270 */
[----:B------:R-:W-:Y:S02]  /*40a0*/  SEL R9, R9, 0x5, P6 ;  /* 0x0000000509097807 */ /* 0x000fe40003000000 */
[----:B------:R-:W-:Y:S02]  /*40b0*/  ISETP.NE.AND P6, PT, R56, RZ, PT ;  /* 0x000000ff3800720c */ /* 0x000fe40003fc5270 */
[----:B------:R-:W-:-:S02]  /*40c0*/  SEL R29, R29, 0x4, P4 ;  /* 0x000000041d1d7807 */ /* 0x000fc40002000000 */
[----:B------:R-:W-:Y:S02]  /*40d0*/  SEL R8, R8, 0x5, P6 ;  /* 0x0000000508087807 */ /* 0x000fe40003000000 */
[----:B------:R-:W-:Y:S02]  /*40e0*/  ISETP.NE.AND P6, PT, R57, RZ, PT ;  /* 0x000000ff3900720c */ /* 0x000fe40003fc5270 */
[----:B------:R-:W-:Y:S02]  /*40f0*/  ISETP.NE.AND P5, PT, R88, RZ, PT ;  /* 0x000000ff5800720c */ /* 0x000fe40003fa5270 */
[----:B------:R-:W-:Y:S02]  /*4100*/  SEL R29, R29, 0x5, P6 ;  /* 0x000000051d1d7807 */ /* 0x000fe40003000000 */
        /* <DEDUP_REMOVED lines=13> */
[----:B------:R-:W-:-:S02]  /*41e0*/  ISETP.NE.AND P6, PT, R66, RZ, PT ;  /* 0x000000ff4200720c */ /* 0x000fc40003fc5270 */
[----:B------:R-:W-:Y:S02]  /*41f0*/  ISETP.NE.AND P0, PT, R116, RZ, PT ;  /* 0x000000ff7400720c */ /* 0x000fe40003f05270 */
[----:B------:R-:W-:Y:S02]  /*4200*/  SEL R32, R32, 0x5, P6 ;  /* 0x0000000520207807 */ /* 0x000fe40003000000 */
[----:B------:R-:W-:Y:S02]  /*4210*/  SEL R31, R31, 0x4, P0 ;  /* 0x000000041f1f7807 */ /* 0x000fe40000000000 */
[----:B------:R-:W-:Y:S02]  /*4220*/  ISETP.NE.AND P6, PT, R67, RZ, PT ;  /* 0x000000ff4300720c */ /* 0x000fe40003fc5270 */
        /* <DEDUP_REMOVED lines=10> */
[----:B------:R-:W-:-:S04]  /*42d0*/  ISETP.NE.AND P6, PT, R75, RZ, PT ;  /* 0x000000ff4b00720c */ /* 0x000fc80003fc5270 */
[----:B------:R-:W-:Y:S02]  /*42e0*/  SEL R38, R35, 0x5, P6 ;  /* 0x0000000523267807 */ /* 0x000fe40003000000 */
        /* <DEDUP_REMOVED lines=22> */
[----:B------:R-:W-:Y:S02]  /*4450*/  ISETP.NE.AND P6, PT, R76, RZ, PT ;  /* 0x000000ff4c00720c */ /* 0x000fe40003fc5270 */
[----:B------:R-:W-:Y:S02]  /*4460*/  P2R R49, PR, RZ, 0x2 ;  /* 0x00000002ff317803 */ /* 0x000fe40000000000 */
[----:B------:R-:W-:Y:S02]  /*4470*/  ISETP.NE.AND P1, PT, R45, RZ, PT ;  /* 0x000000ff2d00720c */ /* 0x000fe40003f25270 */
[----:B------:R-:W-:-:S02]  /*4480*/  SEL R40, R34, 0x5, P6 ;  /* 0x0000000522287807 */ /* 0x000fc40003000000 */
[----:B------:R-:W-:Y:S02]  /*4490*/  ISETP.NE.AND P6, PT, R77, RZ, PT ;  /* 0x000000ff4d00720c */ /* 0x000fe40003fc5270 */
[----:B------:R-:W-:Y:S02]  /*44a0*/  P2R R45, PR, RZ, 0x2 ;  /* 0x00000002ff2d7803 */ /* 0x000fe40000000000 */
[----:B------:R-:W-:Y:S02]  /*44b0*/  ISETP.NE.AND P1, PT, R44, RZ, PT ;  /* 0x000000ff2c00720c */ /* 0x000fe40003f25270 */
[----:B------:R-:W-:Y:S02]  /*44c0*/  SEL R8, R8, 0x6, P6 ;  /* 0x0000000608087807 */ /* 0x000fe40003000000 */
[----:B------:R-:W-:Y:S02]  /*44d0*/  ISETP.NE.AND P6, PT, R78, RZ, PT ;  /* 0x000000ff4e00720c */ /* 0x000fe40003fc5270 */
[----:B------:R-:W-:-:S02]  /*44e0*/  P2R R44, PR, RZ, 0x2 ;  /* 0x00000002ff2c7803 */ /* 0x000fc40000000000 */
[----:B------:R-:W-:Y:S02]  /*44f0*/  ISETP.NE.AND P1, PT, R43, RZ, PT ;  /* 0x000000ff2b00720c */ /* 0x000fe40003f25270 */
[----:B------:R-:W-:Y:S02]  /*4500*/  SEL R9, R9, 0x6, P6 ;  /* 0x0000000609097807 */ /* 0x000fe40003000000 */
[----:B------:R-:W-:Y:S02]  /*4510*/  ISETP.NE.AND P6, PT, R79, RZ, PT ;  /* 0x000000ff4f00720c */ /* 0x000fe40003fc5270 */
[----:B------:R-:W-:Y:S02]  /*4520*/  ISETP.NE.AND P0, PT, R117, RZ, PT ;  /* 0x000000ff7500720c */ /* 0x000fe40003f05270 */
[----:B------:R-:W-:Y:S02]  /*4530*/  P2R R31, PR, RZ, 0x2 ;  /* 0x00000002ff1f7803 */ /* 0x000fe40000000000 */
[----:B------:R-:W-:-:S02]  /*4540*/  ISETP.NE.AND P1, PT, R42, RZ, PT ;  /* 0x000000ff2a00720c */ /* 0x000fc40003f25270 */
[----:B------:R-:W-:Y:S02]  /*4550*/  SEL R20, R20, 0x6, P6 ;  /* 0x0000000614147807 */ /* 0x000fe40003000000 */
[----:B------:R-:W-:Y:S02]  /*4560*/  ISETP.NE.AND P6, PT, R80, RZ, PT ;  /* 0x000000ff5000720c */ /* 0x000fe40003fc5270 */
[----:B------:R-:W-:Y:S02]  /*4570*/  SEL R34, R30, 0x6, P0 ;  /* 0x000000061e227807 */ /* 0x000fe40000000000 */
[----:B------:R-:W-:Y:S02]  /*4580*/  P2R R30, PR, RZ, 0x2 ;  /* 0x00000002ff1e7803 */ /* 0x000fe40000000000 */
[----:B------:R-:W-:Y:S02]  /*4590*/  ISETP.NE.AND P1, PT, R110, RZ, PT ;  /* 0x000000ff6e00720c */ /* 0x000fe40003f25270 */
[----:B------:R-:W-:-:S02]  /*45a0*/  SEL R21, R21, 0x6, P6 ;  /* 0x0000000615157807 */ /* 0x000fc40003000000 */
[----:B------:R-:W-:Y:S02]  /*45b0*/  ISETP.NE.AND P6, PT, R81, RZ, PT ;  /* 0x000000ff5100720c */ /* 0x000fe40003fc5270 */
[----:B------:R-:W-:Y:S02]  /*45c0*/  SEL R33, R33, 0x6, P1 ;  /* 0x0000000621217807 */ /* 0x000fe40000800000 */
[----:B------:R-:W-:Y:S02]  /*45d0*/  ISETP.NE.AND P1, PT, R30, RZ, PT ;  /* 0x000000ff1e00720c */ /* 0x000fe40003f25270 */
[----:B------:R-:W-:Y:S02]  /*45e0*/  SEL R22, R22, 0x6, P6 ;  /* 0x0000000616167807 */ /* 0x000fe40003000000 */
        /* <DEDUP_REMOVED lines=23> */
[----:B------:R-:W-:Y:S02]  /*4760*/  SEL R38, R38, 0x7, P6 ;  /* 0x0000000726267807 */ /* 0x000fe40003000000 */
[----:B------:R-:W-:Y:S02]  /*4770*/  ISETP.NE.AND P6, PT, R42, RZ, PT ;  /* 0x000000ff2a00720c */ /* 0x000fe40003fc5270 */
[----:B------:R-:W-:-:S02]  /*4780*/  SEL R9, R9, 0x7, P1 ;  /* 0x0000000709097807 */ /* 0x000fc40000800000 */
[----:B------:R-:W-:Y:S02]  /*4790*/  ISETP.NE.AND P1, PT, R53, RZ, PT ;  /* 0x000000ff3500720c */ /* 0x000fe40003f25270 */
[----:B------:R-:W-:Y:S02]  /*47a0*/  ISETP.NE.AND P3, PT, R97, RZ, PT ;  /* 0x000000ff6100720c */ /* 0x000fe40003f65270 */
[----:B------:R-:W-:Y:S02]  /*47b0*/  SEL R40, R40, 0x7, P6 ;  /* 0x0000000728287807 */ /* 0x000fe40003000000 */
[----:B------:R-:W-:Y:S02]  /*47c0*/  ISETP.NE.AND P6, PT, R43, RZ, PT ;  /* 0x000000ff2b00720c */ /* 0x000fe40003fc5270 */
[----:B------:R-:W-:Y:S01]  /*47d0*/  SEL R8, R8, 0x7, P1 ;  /* 0x0000000708087807 */ /* 0x000fe20000800000 */
[----:B------:R-:W1:Y:S01]  /*47e0*/  S2R R43, SR_TID.X ;  /* 0x00000000002b7919 */ /* 0x000e620000002100 */
[----:B------:R-:W-:-:S02]  /*47f0*/  SEL R29, R29, 0x6, P3 ;  /* 0x000000061d1d7807 */ /* 0x000fc40001800000 */
[----:B------:R-:W-:Y:S02]  /*4800*/  ISETP.NE.AND P1, PT, R55, RZ, PT ;  /* 0x000000ff3700720c */ /* 0x000fe40003f25270 */
[----:B------:R-:W-:Y:S02]  /*4810*/  ISETP.NE.AND P4, PT, R96, RZ, PT ;  /* 0x000000ff6000720c */ /* 0x000fe40003f85270 */
[----:B------:R-:W-:Y:S02]  /*4820*/  SEL R29, R29, 0x7, P1 ;  /* 0x000000071d1d7807 */ /* 0x000fe40000800000 */
[----:B------:R-:W-:Y:S02]  /*4830*/  SEL R28, R28, 0x6, P4 ;  /* 0x000000061c1c7807 */ /* 0x000fe40002000000 */
[----:B------:R-:W-:Y:S02]  /*4840*/  ISETP.NE.AND P1, PT, R56, RZ, PT ;  /* 0x000000ff3800720c */ /* 0x000fe40003f25270 */
[----:B------:R-:W-:-:S02]  /*4850*/  ISETP.NE.AND P5, PT, R95, RZ, PT ;  /* 0x000000ff5f00720c */ /* 0x000fc40003fa5270 */
[----:B------:R-:W-:Y:S01]  /*4860*/  SEL R28, R28, 0x7, P1 ;  /* 0x000000071c1c7807 */ /* 0x000fe20000800000 */
[----:B------:R-:W2:Y:S01]  /*4870*/  S2UR UR5, SR_CgaCtaId ;  /* 0x00000000000579c3 */ /* 0x000ea20000008800 */
[----:B------:R-:W-:Y:S02]  /*4880*/  SEL R23, R23, 0x6, P5 ;  /* 0x0000000617177807 */ /* 0x000fe40002800000 */
[----:B------:R-:W-:-:S04]  /*4890*/  ISETP.NE.AND P1, PT, R57, RZ, PT ;  /* 0x000000ff3900720c */ /* 0x000fc80003f25270 */
[----:B------:R-:W-:Y:S02]  /*48a0*/  SEL R30, R23, 0x7, P1 ;  /* 0x00000007171e7807 */ /* 0x000fe40000800000 */
[----:B------:R-:W-:Y:S02]  /*48b0*/  ISETP.NE.AND P1, PT, R58, RZ, PT ;  /* 0x000000ff3a00720c */ /* 0x000fe40003f25270 */
[----:B------:R-:W-:Y:S02]  /*48c0*/  SEL R23, R21, 0x8, P6 ;  /* 0x0000000815177807 */ /* 0x000fe40003000000 */
[----:B------:R-:W-:Y:S02]  /*48d0*/  ISETP.NE.AND P6, PT, R62, RZ, PT ;  /* 0x000000ff3e00720c */ /* 0x000fe40003fc5270 */
[----:B------:R-:W-:Y:S02]  /*48e0*/  SEL R31, R22, 0x7, P1 ;  /* 0x00000007161f7807 */ /* 0x000fe40000800000 */
        /* <DEDUP_REMOVED lines=8> */
[----:B------:R-:W-:Y:S01]  /*4970*/  SEL R20, R8, 0x8, P6 ;  /* 0x0000000808147807 */ /* 0x000fe20003000000 */
[----:B-1----:R-:W-:Y:S01]  /*4980*/  IMAD.SHL.U32 R8, R43, 0x100, RZ ;  /* 0x000001002b087824 */ /* 0x002fe200078e00ff */
[----:B------:R-:W-:Y:S01]  /*4990*/  ISETP.NE.AND P2, PT, R39, RZ, PT ;  /* 0x000000ff2700720c */ /* 0x000fe20003f45270 */
[----:B------:R-:W-:Y:S01]  /*49a0*/  UMOV UR4, 0x400 ;  /* 0x0000040000047882 */ /* 0x000fe20000000000 */
[----:B------:R-:W-:Y:S01]  /*49b0*/  SHF.R.U32.HI R39, RZ, 0x4, R43 ;  /* 0x00000004ff277819 */ /* 0x000fe2000001162b */
[----:B------:R-:W-:Y:S01]  /*49c0*/  IMAD.SHL.U32 R9, R11, 0x4, RZ ;  /* 0x000000040b097824 */ /* 0x000fe200078e00ff */
[----:B------:R-:W-:Y:S01]  /*49d0*/  ISETP.NE.AND P1, PT, R59, RZ, PT ;  /* 0x000000ff3b00720c */ /* 0x000fe20003f25270 */
[----:B--2---:R-:W-:Y:S01]  /*49e0*/  UPRMT UR4, UR5, 0x654, UR4 ;  /* 0x0000065405047896 */ /* 0x004fe20008000004 */
[----:B------:R-:W-:-:S02]  /*49f0*/  SGXT.U32 R39, R39, 0x4 ;  /* 0x000000042727781a */ /* 0x000fc40000000000 */
[----:B------:R-:W-:Y:S02]  /*4a00*/  LOP3.LUT R8, R8, 0xf00, RZ, 0xc0, !PT ;  /* 0x00000f0008087812 */ /* 0x000fe400078ec0ff */
[----:B------:R-:W-:Y:S02]  /*4a10*/  SHF.R.U32.HI R42, RZ, 0x2, R11 ;  /* 0x00000002ff2a7819 */ /* 0x000fe4000001160b */
[----:B------:R-:W-:Y:S02]  /*4a20*/  SEL R33, R33, 0x7, P1 ;  /* 0x0000000721217807 */ /* 0x000fe40000800000 */
[----:B------:R-:W-:Y:S02]  /*4a30*/  LOP3.LUT R11, R10, 0xc, R9, 0xf8, !PT ;  /* 0x0000000c0a0b7812 */ /* 0x000fe400078ef809 */
[----:B------:R-:W-:Y:S02]  /*4a40*/  ISETP.NE.AND P1, PT, R60, RZ, PT ;  /* 0x000000ff3c00720c */ /* 0x000fe40003f25270 */
[C---:B------:R-:W-:Y:S01]  /*4a50*/  LOP3.LUT R10, R8.reuse, R39, RZ, 0xfc, !PT ;  /* 0x00000027080a7212 */ /* 0x040fe200078efcff */
[----:B------:R-:W-:Y:S01]  /*4a60*/  VIADD R39, R8, UR4 ;  /* 0x0000000408277c36 */ /* 0x000fe20008000000 */
[----:B------:R-:W-:-:S02]  /*4a70*/  SEL R32, R32, 0x7, P1 ;  /* 0x0000000720207807 */ /* 0x000fc40000800000 */
[----:B------:R-:W-:Y:S01]  /*4a80*/  ISETP.NE.AND P1, PT, R61, RZ, PT ;  /* 0x000000ff3d00720c */ /* 0x000fe20003f25270 */
[----:B------:R-:W-:Y:S01]  /*4a90*/  IMAD R39, R10, 0x4, R39 ;  /* 0x000000040a277824 */ /* 0x000fe200078e0227 */
[----:B------:R-:W-:Y:S02]  /*4aa0*/  SGXT.U32 R9, R42, 0x6 ;  /* 0x000000062a09781a */ /* 0x000fe40000000000 */
[----:B------:R-:W-:Y:S02]  /*4ab0*/  SEL R35, R35, 0x7, P1 ;  /* 0x0000000723237807 */ /* 0x000fe40000800000 */
[----:B------:R-:W-:Y:S01]  /*4ac0*/  ISETP.NE.AND P1, PT, R41, RZ, PT ;  /* 0x000000ff2900720c */ /* 0x000fe20003f25270 */
[----:B------:R-:W-:Y:S01]  /*4ad0*/  STS [R39], R24 ;  /* 0x0000001827007388 */ /* 0x000fe20000000800 */
[----:B------:R-:W-:-:S03]  /*4ae0*/  IMAD.SHL.U32 R41, R43, 0x4, RZ ;  /* 0x000000042b297824 */ /* 0x000fc600078e00ff */
[----:B------:R-:W-:Y:S04]  /*4af0*/  STS [R39+0x50], R25 ;  /* 0x0000501927007388 */ /* 0x000fe80000000800 */
[----:B------:R-:W-:Y:S04]  /*4b00*/  STS [R39+0xa0], R26 ;  /* 0x0000a01a27007388 */ /* 0x000fe80000000800 */
[----:B------:R-:W-:Y:S04]  /*4b10*/  STS [R39+0xf0], R27 ;  /* 0x0000f01b27007388 */ /* 0x000fe80000000800 */
[----:B------:R-:W-:Y:S04]  /*4b20*/  STS [R39+0x140], R4 ;  /* 0x0001400427007388 */ /* 0x000fe80000000800 */
[----:B------:R-:W-:Y:S04]  /*4b30*/  STS [R39+0x190], R5 ;  /* 0x0001900527007388 */ /* 0x000fe80000000800 */
[----:B------:R-:W-:Y:S04]  /*4b40*/  STS [R39+0x1e0], R6 ;  /* 0x0001e00627007388 */ /* 0x000fe80000000800 */
[----:B------:R-:W-:Y:S04]  /*4b50*/  STS [R39+0x230], R7 ;  /* 0x0002300727007388 */ /* 0x000fe80000000800 */
[----:B------:R1:W-:Y:S04]  /*4b60*/  STS [R39+0x280], R12 ;  /* 0x0002800c27007388 */ /* 0x0003e80000000800 */
[----:B------:R-:W-:Y:S04]  /*4b70*/  STS [R39+0x2d0], R13 ;  /* 0x0002d00d27007388 */ /* 0x000fe80000000800 */
[----:B------:R-:W-:Y:S04]  /*4b80*/  STS [R39+0x320], R14 ;  /* 0x0003200e27007388 */ /* 0x000fe80000000800 */
[----:B------:R-:W-:Y:S04]  /*4b90*/  STS [R39+0x370], R15 ;  /* 0x0003700f27007388 */ /* 0x000fe80000000800 */
[----:B------:R-:W-:Y:S04]  /*4ba0*/  STS [R39+0x3c0], R16 ;  /* 0x0003c01027007388 */ /* 0x000fe80000000800 */
[----:B------:R-:W-:Y:S04]  /*4bb0*/  STS [R39+0x410], R17 ;  /* 0x0004101127007388 */ /* 0x000fe80000000800 */
[----:B------:R-:W-:Y:S04]  /*4bc0*/  STS [R39+0x460], R18 ;  /* 0x0004601227007388 */ /* 0x000fe80000000800 */
[----:B------:R-:W-:Y:S01]  /*4bd0*/  STS [R39+0x4b0], R19 ;  /* 0x0004b01327007388 */ /* 0x000fe20000000800 */
[----:B------:R-:W-:Y:S01]  /*4be0*/  PRMT R0, R9, 0x6540, R0 ;  /* 0x0000654009007816 */ /* 0x000fe20000000000 */
[----:B------:R-:W-:Y:S01]  /*4bf0*/  IMAD.MOV.U32 R10, RZ, RZ, RZ ;  /* 0x000000ffff0a7224 */ /* 0x000fe200078e00ff */
[----:B------:R-:W-:-:S03]  /*4c00*/  LOP3.LUT R9, R41, 0x3fc, RZ, 0xc0, !PT ;  /* 0x000003fc29097812 */ /* 0x000fc600078ec0ff */
[----:B------:R-:W-:Y:S01]  /*4c10*/  IMAD.HI R8, R11, -0x6e5d4c3b, R10 ;  /* 0x91a2b3c50b087827 */ /* 0x000fe200078e020a */
[C---:B------:R-:W-:Y:S02]  /*4c20*/  LOP3.LUT R41, R9.reuse, 0x400, RZ, 0xfc, !PT ;  /* 0x0000040009297812 */ /* 0x040fe400078efcff */
[----:B------:R-:W-:Y:S02]  /*4c30*/  LOP3.LUT R42, R9, 0x800, RZ, 0xfc, !PT ;  /* 0x00000800092a7812 */ /* 0x000fe400078efcff */
[----:B------:R-:W-:Y:S02]  /*4c40*/  LOP3.LUT R10, R43, 0xfc, RZ, 0xc0, !PT ;  /* 0x000000fc2b0a7812 */ /* 0x000fe400078ec0ff */
[----:B------:R-:W-:Y:S02]  /*4c50*/  LOP3.LUT R44, R9, 0xc00, RZ, 0xfc, !PT ;  /* 0x00000c00092c7812 */ /* 0x000fe400078efcff */
[----:B------:R-:W-:Y:S02]  /*4c60*/  LOP3.LUT R41, R41, 0x7f0, RZ, 0xc0, !PT ;  /* 0x000007f029297812 */ /* 0x000fe400078ec0ff */
[----:B------:R-:W-:-:S02]  /*4c70*/  LOP3.LUT R43, R42, 0xbf0, RZ, 0xc0, !PT ;  /* 0x00000bf02a2b7812 */ /* 0x000fc400078ec0ff */
[----:B------:R-:W-:Y:S02]  /*4c80*/  ISETP.NE.AND P0, PT, R153, RZ, PT ;  /* 0x000000ff9900720c */ /* 0x000fe40003f05270 */
[----:B------:R-:W-:Y:S02]  /*4c90*/  LEA R10, R10, UR4, 0x2 ;  /* 0x000000040a0a7c11 */ /* 0x000fe4000f8e10ff */
[----:B------:R-:W-:Y:S01]  /*4ca0*/  LOP3.LUT R45, R44, 0xff0, RZ, 0xc0, !PT ;  /* 0x00000ff02c2d7812 */ /* 0x000fe200078ec0ff */
[----:B------:R-:W-:Y:S01]  /*4cb0*/  VIADD R42, R41, UR4 ;  /* 0x00000004292a7c36 */ /* 0x000fe20008000000 */
[----:B------:R-:W-:Y:S01]  /*4cc0*/  ISETP.NE.AND P5, PT, R147, RZ, PT ;  /* 0x000000ff9300720c */ /* 0x000fe20003fa5270 */
[----:B------:R-:W-:Y:S01]  /*4cd0*/  VIADD R44, R43, UR4 ;  /* 0x000000042b2c7c36 */ /* 0x000fe20008000000 */
[----:B------:R-:W-:Y:S01]  /*4ce0*/  SEL R31, R31, 0x8, P0 ;  /* 0x000000081f1f7807 */ /* 0x000fe20000000000 */
[----:B------:R-:W-:Y:S01]  /*4cf0*/  IMAD R10, R9, 0x4, R10 ;  /* 0x00000004090a7824 */ /* 0x000fe200078e020a */
[----:B------:R-:W-:Y:S01]  /*4d00*/  ISETP.NE.AND P0, PT, R46, RZ, PT ;  /* 0x000000ff2e00720c */ /* 0x000fe20003f05270 */
[----:B------:R-:W-:Y:S01]  /*4d10*/  VIADD R46, R45, UR4 ;  /* 0x000000042d2e7c36 */ /* 0x000fe20008000000 */
[----:B------:R-:W-:Y:S01]  /*4d20*/  ISETP.NE.AND P3, PT, R152, RZ, PT ;  /* 0x000000ff9800720c */ /* 0x000fe20003f65270 */
[----:B------:R-:W-:Y:S01]  /*4d30*/  IMAD R42, R9, 0x4, R42 ;  /* 0x00000004092a7824 */ /* 0x000fe200078e022a */
[----:B------:R-:W-:Y:S01]  /*4d40*/  BAR.SYNC.DEFER_BLOCKING 0x0 ;  /* 0x0000000000007b1d */ /* 0x000fe20000010000 */
[----:B------:R-:W-:Y:S01]  /*4d50*/  SEL R29, R29, 0x8, P5 ;  /* 0x000000081d1d7807 */ /* 0x000fe20002800000 */
[----:B------:R-:W-:Y:S01]  /*4d60*/  IMAD R44, R9, 0x4, R44 ;  /* 0x00000004092c7824 */ /* 0x000fe200078e022c */
[----:B------:R-:W-:Y:S01]  /*4d70*/  ISETP.NE.AND P4, PT, R149, RZ, PT ;  /* 0x000000ff9500720c */ /* 0x000fe20003f85270 */
[----:B------:R-:W-:Y:S01]  /*4d80*/  IMAD R41, R9, 0x4, R46 ;  /* 0x0000000409297824 */ /* 0x000fe200078e022e */
[----:B------:R-:W-:-:S02]  /*4d90*/  ISETP.NE.AND P6, PT, R54, RZ, PT ;  /* 0x000000ff3600720c */ /* 0x000fc40003fc5270 */
[----:B------:R-:W-:Y:S02]  /*4da0*/  SEL R36, R36, 0x7, P1 ;  /* 0x0000000724247807 */ /* 0x000fe40000800000 */
[----:B------:R-:W-:Y:S01]  /*4db0*/  SEL R37, R37, 0x7, P2 ;  /* 0x0000000725257807 */ /* 0x000fe20001000000 */
[----:B-1----:R-:W-:Y:S01]  /*4dc0*/  IMAD R12, R3, 0x120, R2 ;  /* 0x00000120030c7824 */ /* 0x002fe200078e0202 */
[----:B------:R-:W-:Y:S01]  /*4dd0*/  ISETP.NE.AND P5, PT, R52, RZ, PT ;  /* 0x000000ff3400720c */ /* 0x000fe20003fa5270 */
[----:B------:R-:W-:Y:S01]  /*4de0*/  ULDC.64 UR4, c[0x0][0x220] ;  /* 0x0000880000047ab9 */ /* 0x000fe20000000a00 */
[----:B------:R-:W-:Y:S02]  /*4df0*/  SEL R30, R30, 0x8, P3 ;  /* 0x000000081e1e7807 */ /* 0x000fe40001800000 */
[----:B------:R-:W-:Y:S02]  /*4e00*/  SEL R28, R28, 0x8, P4 ;  /* 0x000000081c1c7807 */ /* 0x000fe40002000000 */
[----:B------:R-:W-:-:S02]  /*4e10*/  ISETP.NE.AND P3, PT, R47, RZ, PT ;  /* 0x000000ff2f00720c */ /* 0x000fc40003f65270 */
[----:B------:R-:W-:Y:S01]  /*4e20*/  ISETP.NE.AND P4, PT, R48, RZ, PT ;  /* 0x000000ff3000720c */ /* 0x000fe20003f85270 */
[----:B------:R1:W2:Y:S01]  /*4e30*/  LDS.128 R52, [R10] ;  /* 0x000000000a347984 */ /* 0x0002a20000000c00 */
[----:B------:R-:W-:-:S03]  /*4e40*/  SHF.R.U32.HI R5, RZ, 0x1f, R8 ;  /* 0x0000001fff057819 */ /* 0x000fc60000011608 */
[----:B------:R-:W3:Y:S04]  /*4e50*/  LDS.128 R24, [R42+0x1000] ;  /* 0x001000002a187984 */ /* 0x000ee80000000c00 */
[----:B------:R-:W4:Y:S04]  /*4e60*/  LDS.128 R44, [R44+0x2000] ;  /* 0x002000002c2c7984 */ /* 0x000f280000000c00 */
[----:B------:R-:W5:Y:S01]  /*4e70*/  LDS.128 R48, [R41+0x3000] ;  /* 0x0030000029307984 */ /* 0x000f620000000c00 */
[----:B------:R-:W-:Y:S02]  /*4e80*/  LEA.HI.SX32 R5, R8, R5, 0x17 ;  /* 0x0000000508057211 */ /* 0x000fe400078fbaff */
[----:B------:R-:W2:Y:S01]  /*4e90*/  LDC.64 R8, c[0x0][0x218] ;  /* 0x00008600ff087b82 */ /* 0x000ea20000000a00 */
[----:B------:R-:W-:-:S02]  /*4ea0*/  ISETP.NE.AND P1, PT, R137, RZ, PT ;  /* 0x000000ff8900720c */ /* 0x000fc40003f25270 */
[----:B------:R-:W-:Y:S02]  /*4eb0*/  ISETP.NE.AND P2, PT, R140, RZ, PT ;  /* 0x000000ff8c00720c */ /* 0x000fe40003f45270 */
[----:B------:R-:W-:Y:S02]  /*4ec0*/  SEL R33, R33, 0x8, P1 ;  /* 0x0000000821217807 */ /* 0x000fe40000800000 */
[----:B------:R-:W-:Y:S02]  /*4ed0*/  ISETP.NE.AND P1, PT, R130, RZ, PT ;  /* 0x000000ff8200720c */ /* 0x000fe40003f25270 */
[----:B------:R-:W-:Y:S01]  /*4ee0*/  SEL R32, R32, 0x8, P2 ;  /* 0x0000000820207807 */ /* 0x000fe20001000000 */
[----:B-1----:R-:W-:Y:S01]  /*4ef0*/  IMAD R10, R5, -0x384, R11 ;  /* 0xfffffc7c050a7824 */ /* 0x002fe200078e020b */
[----:B------:R-:W-:Y:S02]  /*4f00*/  ISETP.NE.AND P2, PT, R131, RZ, PT ;  /* 0x000000ff8300720c */ /* 0x000fe40003f45270 */
[----:B------:R-:W-:-:S02]  /*4f10*/  SEL R35, R35, 0x8, P1 ;  /* 0x0000000823237807 */ /* 0x000fc40000800000 */
[----:B------:R-:W-:Y:S02]  /*4f20*/  ISETP.GE.AND P1, PT, R11, 0xe10, PT ;  /* 0x00000e100b00780c */ /* 0x000fe40003f26270 */
[C---:B------:R-:W-:Y:S02]  /*4f30*/  LOP3.LUT R4, R0.reuse, 0x40, RZ, 0xfc, !PT ;  /* 0x0000004000047812 */ /* 0x040fe400078efcff */
[C---:B------:R-:W-:Y:S02]  /*4f40*/  LOP3.LUT R2, R0.reuse, 0x80, RZ, 0xfc, !PT ;  /* 0x0000008000027812 */ /* 0x040fe400078efcff */
[----:B------:R-:W-:Y:S01]  /*4f50*/  LOP3.LUT R3, R0, 0xc0, RZ, 0xfc, !PT ;  /* 0x000000c000037812 */ /* 0x000fe200078efcff */
[----:B------:R-:W-:Y:S01]  /*4f60*/  IMAD R5, R5, 0xa8c00, R10 ;  /* 0x000a8c0005057824 */ /* 0x000fe200078e020a */
[----:B------:R-:W-:Y:S02]  /*4f70*/  SEL R34, R34, 0x8, P2 ;  /* 0x0000000822227807 */ /* 0x000fe40001000000 */
[----:B------:R-:W-:-:S02]  /*4f80*/  SEL R37, R37, 0x8, P3 ;  /* 0x0000000825257807 */ /* 0x000fc40001800000 */
[----:B------:R-:W-:Y:S02]  /*4f90*/  SEL R36, R36, 0x8, P4 ;  /* 0x0000000824247807 */ /* 0x000fe40002000000 */
[----:B------:R-:W-:Y:S02]  /*4fa0*/  ISETP.LT.AND P2, PT, R4, 0x120, !P1 ;  /* 0x000001200400780c */ /* 0x000fe40004f41270 */
[----:B------:R-:W-:Y:S02]  /*4fb0*/  ISETP.LT.AND P3, PT, R2, 0x120, !P1 ;  /* 0x000001200200780c */ /* 0x000fe40004f61270 */
[----:B------:R-:W-:Y:S02]  /*4fc0*/  ISETP.LT.AND P4, PT, R3, 0x120, !P1 ;  /* 0x000001200300780c */ /* 0x000fe40004f81270 */
[C---:B------:R-:W-:Y:S01]  /*4fd0*/  ISETP.LT.AND P1, PT, R0.reuse, 0x120, !P1 ;  /* 0x000001200000780c */ /* 0x040fe20004f21270 */
[----:B------:R-:W-:Y:S01]  /*4fe0*/  IMAD R5, R0, 0x384, R5 ;  /* 0x0000038400057824 */ /* 0x000fe200078e0205 */
[----:B------:R-:W-:-:S02]  /*4ff0*/  SEL R3, R38, 0x8, P5 ;  /* 0x0000000826037807 */ /* 0x000fc40002800000 */
[----:B------:R-:W-:Y:S01]  /*5000*/  SEL R40, R40, 0x8, P6 ;  /* 0x0000000828287807 */ /* 0x000fe20003000000 */
[C---:B------:R-:W-:Y:S02]  /*5010*/  VIADD R7, R5.reuse, 0xe100 ;  /* 0x0000e10005077836 */ /* 0x040fe40000000000 */
[----:B------:R-:W-:Y:S01]  /*5020*/  VIADD R11, R5, 0x1c200 ;  /* 0x0001c200050b7836 */ /* 0x000fe20000000000 */
[----:B------:R-:W-:Y:S01]  /*5030*/  PRMT R40, R3, 0x3340, R40 ;  /* 0x0000334003287816 */ /* 0x000fe20000000028 */
[----:B0-2---:R-:W-:-:S04]  /*5040*/  IMAD.WIDE R2, R5, 0x4, R8 ;  /* 0x0000000405027825 */ /* 0x005fc800078e0208 */
[----:B------:R-:W-:Y:S02]  /*5050*/  VIADD R13, R5, 0x2a300 ;  /* 0x0002a300050d7836 */ /* 0x000fe40000000000 */
[--C-:B------:R-:W-:Y:S01]  /*5060*/  IMAD.WIDE R4, R7, 0x4, R8.reuse ;  /* 0x0000000407047825 */ /* 0x100fe200078e0208 */
[----:B------:R0:W-:Y:S01]  /*5070*/  @P1 STG.E.128 desc[UR6][R2.64], R52 ;  /* 0x0000003402001986 */ /* 0x0001e2000c101d06 */
[----:B------:R-:W-:Y:S02]  /*5080*/  IADD3 R10, P1, R12, UR4, RZ ;  /* 0x000000040c0a7c10 */ /* 0x000fe4000ff3e0ff */
[----:B------:R-:W-:Y:S01]  /*5090*/  IMAD.WIDE R6, R11, 0x4, R8 ;  /* 0x000000040b067825 */ /* 0x000fe200078e0208 */
[----:B------:R-:W-:-:S03]  /*50a0*/  PRMT R23, R23, 0x3340, R22 ;  /* 0x0000334017177816 */ /* 0x000fc60000000016 */
[----:B------:R-:W-:Y:S01]  /*50b0*/  IMAD.WIDE R8, R13, 0x4, R8 ;  /* 0x000000040d087825 */ /* 0x000fe200078e0208 */
[----:B------:R-:W-:Y:S01]  /*50c0*/  PRMT R20, R21, 0x3340, R20 ;  /* 0x0000334015147816 */ /* 0x000fe20000000014 */
[----:B---3--:R0:W-:Y:S01]  /*50d0*/  @P2 STG.E.128 desc[UR6][R4.64], R24 ;  /* 0x0000001804002986 */ /* 0x0081e2000c101d06 */
[----:B------:R-:W-:Y:S02]  /*50e0*/  PRMT R29, R29, 0x3340, R28 ;  /* 0x000033401d1d7816 */ /* 0x000fe4000000001c */
[----:B------:R-:W-:Y:S01]  /*50f0*/  PRMT R30, R30, 0x3340, R31 ;  /* 0x000033401e1e7816 */ /* 0x000fe2000000001f */
[----:B----4-:R0:W-:Y:S01]  /*5100*/  @P3 STG.E.128 desc[UR6][R6.64], R44 ;  /* 0x0000002c06003986 */ /* 0x0101e2000c101d06 */
[----:B------:R-:W-:Y:S02]  /*5110*/  PRMT R33, R33, 0x3340, R32 ;  /* 0x0000334021217816 */ /* 0x000fe40000000020 */
[----:B------:R-:W-:Y:S01]  /*5120*/  PRMT R34, R35, 0x3340, R34 ;  /* 0x0000334023227816 */ /* 0x000fe20000000022 */
[----:B-----5:R0:W-:Y:S01]  /*5130*/  @P4 STG.E.128 desc[UR6][R8.64], R48 ;  /* 0x0000003008004986 */ /* 0x0201e2000c101d06 */
[----:B------:R-:W-:-:S02]  /*5140*/  PRMT R37, R37, 0x3340, R36 ;  /* 0x0000334025257816 */ /* 0x000fc40000000024 */
[----:B------:R-:W-:Y:S02]  /*5150*/  LEA.HI.X.SX32 R11, R12, UR5, 0x1, P1 ;  /* 0x000000050c0b7c11 */ /* 0x000fe400088f0eff */
[----:B------:R-:W-:Y:S02]  /*5160*/  PRMT R20, R23, 0x5410, R20 ;  /* 0x0000541017147816 */ /* 0x000fe40000000014 */
[----:B------:R-:W-:Y:S02]  /*5170*/  PRMT R21, R29, 0x5410, R30 ;  /* 0x000054101d157816 */ /* 0x000fe4000000001e */
[----:B------:R-:W-:Y:S02]  /*5180*/  PRMT R22, R33, 0x5410, R34 ;  /* 0x0000541021167816 */ /* 0x000fe40000000022 */
[----:B------:R-:W-:Y:S01]  /*5190*/  PRMT R23, R37, 0x5410, R40 ;  /* 0x0000541025177816 */ /* 0x000fe20000000028 */
[----:B0-----:R-:W-:Y:S06]  /*51a0*/  @!P0 EXIT ;  /* 0x000000000000894d */ /* 0x001fec0003800000 */
[----:B------:R-:W-:Y:S01]  /*51b0*/  STG.E.128 desc[UR6][R10.64], R20 ;  /* 0x000000140a007986 */ /* 0x000fe2000c101d06 */
[----:B------:R-:W-:Y:S05]  /*51c0*/  EXIT ;  /* 0x000000000000794d */ /* 0x000fea0003800000 */
.L_x_0:
[----:B------:R-:W-:-:S00]  /*51d0*/  BRA `(.L_x_0) ;  /* 0xfffffffc00fc7947 */ /* 0x000fc0000383ffff */
[----:B------:R-:W-:-:S00]  /*51e0*/  NOP ;  /* 0x0000000000007918 */ /* 0x000fc00000000000 */
        /* <DEDUP_REMOVED lines=9> */
.L_x_1:


//--------------------- .nv.shared.triton_poi_fused_max_pool2d_with_indices_33 --------------------------
	.section	.nv.shared.triton_poi_fused_max_pool2d_with_indices_33,"aw",@nobits
	.sectionflags	@""
	.align	16
	.zero		1024


//--------------------- .nv.constant0.triton_poi_fused_max_pool2d_with_indices_33 --------------------------
	.section	.nv.constant0.triton_poi_fused_max_pool2d_with_indices_33,"a",@progbits
	.sectionflags	@""
	.align	4
.nv.constant0.triton_poi_fused_max_pool2d_with_indices_33:
	.zero		560
